// auto-generated by cutlass_sweep.gemm — config: {"arch": "sm_90", "cluster_m": 1, "cluster_n": 1, "dtype": "int8", "dtype_b": "int8", "layout": "nt", "stages": 0, "tile_k": 64, "tile_m": 64, "tile_n": 128}
#include "cutlass/cutlass.h"
#include "cutlass/gemm/collective/collective_builder.hpp"
#include "cutlass/gemm/device/gemm_universal_adapter.h"
#include "cutlass/gemm/kernel/gemm_universal.hpp"
#include "cutlass/epilogue/collective/collective_builder.hpp"

using ElemA = int8_t;
using ElemB = int8_t;
using ElemCD = int8_t;
using Acc  = int32_t;
using TileShape    = cute::Shape<cute::_64, cute::_128, cute::_64>;
using ClusterShape = cute::Shape<cute::_1, cute::_1, cute::_1>;

using CollectiveEpilogue = typename cutlass::epilogue::collective::CollectiveBuilder<
    cutlass::arch::Sm90, cutlass::arch::OpClassTensorOp,
    TileShape, ClusterShape,
    cutlass::epilogue::collective::EpilogueTileAuto,
    Acc, Acc,
    ElemCD, cutlass::layout::RowMajor, 128 / cutlass::sizeof_bits<ElemCD>::value,
    ElemCD, cutlass::layout::RowMajor, 128 / cutlass::sizeof_bits<ElemCD>::value,
    cutlass::epilogue::collective::EpilogueScheduleAuto
  >::CollectiveOp;

using CollectiveMainloop = typename cutlass::gemm::collective::CollectiveBuilder<
    cutlass::arch::Sm90, cutlass::arch::OpClassTensorOp,
    ElemA, cutlass::layout::RowMajor, 128 / cutlass::sizeof_bits<ElemA>::value,
    ElemB, cutlass::layout::ColumnMajor, 128 / cutlass::sizeof_bits<ElemB>::value,
    Acc,
    TileShape, ClusterShape,
    cutlass::gemm::collective::StageCountAutoCarveout<static_cast<int>(sizeof(typename CollectiveEpilogue::SharedStorage))>,
    cutlass::gemm::collective::KernelScheduleAuto
  >::CollectiveOp;

using GemmKernel = cutlass::gemm::kernel::GemmUniversal<
    cute::Shape<int,int,int,int>,
    CollectiveMainloop,
    CollectiveEpilogue
>;
using Gemm = cutlass::gemm::device::GemmUniversalAdapter<GemmKernel>;

// Force the device kernel symbol into the cubin without needing a host main.
auto* _anchor = &cutlass::device_kernel<GemmKernel>;


// ===== COMPILED SASS (sm_90a) =====

	.target	sm_90a

	.elftype	@"ET_EXEC"


//--------------------- .note.nv.tkinfo           --------------------------
	.section	.note.nv.tkinfo,"",@"SHT_NOTE"
	.sectionflags	@"SHF_NOTE_NV_TKINFO"
	.tkinfo
        /*0018*/ 	.word	0x00000002
        /*0030*/ 	.string	""
        /*0030*/ 	.string	"ptxas"
        /*0030*/ 	.string	"Cuda compilation tools, release 13.0, V13.0.88"
        /*0030*/ 	.string	"Build cuda_13.0.r13.0/compiler.36424714_0"
        /*0030*/ 	.string	"-arch sm_90a -m 64 "



//--------------------- .note.nv.cuinfo           --------------------------
	.section	.note.nv.cuinfo,"",@"SHT_NOTE"
	.sectionflags	@"SHF_NOTE_NV_CUINFO"
        /*0018*/ 	.short	0x0002
        /*001a*/ 	.short	0x005a
        /*001c*/ 	.short	0x0082
	.zero		2


//--------------------- .nv.info                  --------------------------
	.section	.nv.info,"",@"SHT_CUDA_INFO"
	.align	4


	//----- nvinfo : EIATTR_REGCOUNT
	.align		4
        /*0000*/ 	.byte	0x04, 0x2f
        /*0002*/ 	.short	(.L_15 - .L_14)
	.align		4
.L_14:
        /*0004*/ 	.word	index@(_ZN7cutlass13device_kernelINS_4gemm6kernel13GemmUniversalIN4cute5tupleIJiiiiEEENS1_10collective13CollectiveMmaINS1_34MainloopSm90TmaGmmaWarpSpecializedILi18ENS5_IJNS4_1CILi1EEESB_SB_EEENS1_32KernelTmaWarpSpecializedPingpongEEENS5_IJNSA_ILi64EEENSA_ILi128EEESF_EEEaNS5_IJlSB_lEEEaSI_NS4_8TiledMMAINS4_8MMA_AtomIJNS4_4SM904GMMA27MMA_64x128x32_S32S8S8_SS_TNEEEENS4_6LayoutISC_NS5_IJNSA_ILi0EEESQ_SQ_EEEEENS5_IJNS4_10UnderscoreEST_ST_EEEEENS4_13SM90_TMA_LOADENS4_14ComposedLayoutINS4_7SwizzleILi2ELi4ELi3EEENS4_18smem_ptr_flag_bitsILi8EEENSP_INS5_IJNSA_ILi8EEESF_EEENS5_IJSF_SB_EEEEEEEvNS4_8identityESW_S16_vS17_EENS_8epilogue10collective6detail29Sm90TmaWarpSpecializedAdapterINS1A_15DefaultEpilogueIaSI_SI_NS19_6thread17LinearCombinationIaLi1EiiLNS1E_9ScaleType4KindE0ELNS_15FloatRoundStyleE2EaEENS1_15EpilogueDefaultEEEEEvvEEEEvNT_6ParamsE)
        /*0008*/ 	.word	0x000000a8


	//----- nvinfo : EIATTR_FRAME_SIZE
	.align		4
.L_15:
        /*000c*/ 	.byte	0x04, 0x11
        /*000e*/ 	.short	(.L_17 - .L_16)
	.align		4
.L_16:
        /*0010*/ 	.word	index@(_ZN7cutlass13device_kernelINS_4gemm6kernel13GemmUniversalIN4cute5tupleIJiiiiEEENS1_10collective13CollectiveMmaINS1_34MainloopSm90TmaGmmaWarpSpecializedILi18ENS5_IJNS4_1CILi1EEESB_SB_EEENS1_32KernelTmaWarpSpecializedPingpongEEENS5_IJNSA_ILi64EEENSA_ILi128EEESF_EEEaNS5_IJlSB_lEEEaSI_NS4_8TiledMMAINS4_8MMA_AtomIJNS4_4SM904GMMA27MMA_64x128x32_S32S8S8_SS_TNEEEENS4_6LayoutISC_NS5_IJNSA_ILi0EEESQ_SQ_EEEEENS5_IJNS4_10UnderscoreEST_ST_EEEEENS4_13SM90_TMA_LOADENS4_14ComposedLayoutINS4_7SwizzleILi2ELi4ELi3EEENS4_18smem_ptr_flag_bitsILi8EEENSP_INS5_IJNSA_ILi8EEESF_EEENS5_IJSF_SB_EEEEEEEvNS4_8identityESW_S16_vS17_EENS_8epilogue10collective6detail29Sm90TmaWarpSpecializedAdapterINS1A_15DefaultEpilogueIaSI_SI_NS19_6thread17LinearCombinationIaLi1EiiLNS1E_9ScaleType4KindE0ELNS_15FloatRoundStyleE2EaEENS1_15EpilogueDefaultEEEEEvvEEEEvNT_6ParamsE)
        /*0014*/ 	.word	0x00000008


	//----- nvinfo : EIATTR_MIN_STACK_SIZE
	.align		4
.L_17:
        /*0018*/ 	.byte	0x04, 0x12
        /*001a*/ 	.short	(.L_19 - .L_18)
	.align		4
.L_18:
        /*001c*/ 	.word	index@(_ZN7cutlass13device_kernelINS_4gemm6kernel13GemmUniversalIN4cute5tupleIJiiiiEEENS1_10collective13CollectiveMmaINS1_34MainloopSm90TmaGmmaWarpSpecializedILi18ENS5_IJNS4_1CILi1EEESB_SB_EEENS1_32KernelTmaWarpSpecializedPingpongEEENS5_IJNSA_ILi64EEENSA_ILi128EEESF_EEEaNS5_IJlSB_lEEEaSI_NS4_8TiledMMAINS4_8MMA_AtomIJNS4_4SM904GMMA27MMA_64x128x32_S32S8S8_SS_TNEEEENS4_6LayoutISC_NS5_IJNSA_ILi0EEESQ_SQ_EEEEENS5_IJNS4_10UnderscoreEST_ST_EEEEENS4_13SM90_TMA_LOADENS4_14ComposedLayoutINS4_7SwizzleILi2ELi4ELi3EEENS4_18smem_ptr_flag_bitsILi8EEENSP_INS5_IJNSA_ILi8EEESF_EEENS5_IJSF_SB_EEEEEEEvNS4_8identityESW_S16_vS17_EENS_8epilogue10collective6detail29Sm90TmaWarpSpecializedAdapterINS1A_15DefaultEpilogueIaSI_SI_NS19_6thread17LinearCombinationIaLi1EiiLNS1E_9ScaleType4KindE0ELNS_15FloatRoundStyleE2EaEENS1_15EpilogueDefaultEEEEEvvEEEEvNT_6ParamsE)
        /*0020*/ 	.word	0x00000008
.L_19:


//--------------------- .nv.compat                --------------------------
	.section	.nv.compat,"",@"SHT_CUDA_COMPAT_INFO"
	.align	4
        /*0000*/ 	.byte	0x02, 0x09, 0x01, 0x00, 0x02, 0x02, 0x04, 0x00, 0x02, 0x05, 0x05, 0x00, 0x03, 0x07, 0x01, 0x01
        /*0010*/ 	.byte	0x02, 0x03, 0x01, 0x00, 0x02, 0x06, 0x01, 0x00, 0x04, 0x0b, 0x08, 0x00, 0x00, 0x00, 0x00, 0x00
        /*0020*/ 	.byte	0x00, 0x00, 0x00, 0x00


//--------------------- .nv.info._ZN7cutlass13device_kernelINS_4gemm6kernel13GemmUniversalIN4cute5tupleIJiiiiEEENS1_10collective13CollectiveMmaINS1_34MainloopSm90TmaGmmaWarpSpecializedILi18ENS5_IJNS4_1CILi1EEESB_SB_EEENS1_32KernelTmaWarpSpecializedPingpongEEENS5_IJNSA_ILi64EEENSA_ILi128EEESF_EEEaNS5_IJlSB_lEEEaSI_NS4_8TiledMMAINS4_8MMA_AtomIJNS4_4SM904GMMA27MMA_64x128x32_S32S8S8_SS_TNEEEENS4_6LayoutISC_NS5_IJNSA_ILi0EEESQ_SQ_EEEEENS5_IJNS4_10UnderscoreEST_ST_EEEEENS4_13SM90_TMA_LOADENS4_14ComposedLayoutINS4_7SwizzleILi2ELi4ELi3EEENS4_18smem_ptr_flag_bitsILi8EEENSP_INS5_IJNSA_ILi8EEESF_EEENS5_IJSF_SB_EEEEEEEvNS4_8identityESW_S16_vS17_EENS_8epilogue10collective6detail29Sm90TmaWarpSpecializedAdapterINS1A_15DefaultEpilogueIaSI_SI_NS19_6thread17LinearCombinationIaLi1EiiLNS1E_9ScaleType4KindE0ELNS_15FloatRoundStyleE2EaEENS1_15EpilogueDefaultEEEEEvvEEEEvNT_6ParamsE --------------------------
	.section	.nv.info._ZN7cutlass13device_kernelINS_4gemm6kernel13GemmUniversalIN4cute5tupleIJiiiiEEENS1_10collective13CollectiveMmaINS1_34MainloopSm90TmaGmmaWarpSpecializedILi18ENS5_IJNS4_1CILi1EEESB_SB_EEENS1_32KernelTmaWarpSpecializedPingpongEEENS5_IJNSA_ILi64EEENSA_ILi128EEESF_EEEaNS5_IJlSB_lEEEaSI_NS4_8TiledMMAINS4_8MMA_AtomIJNS4_4SM904GMMA27MMA_64x128x32_S32S8S8_SS_TNEEEENS4_6LayoutISC_NS5_IJNSA_ILi0EEESQ_SQ_EEEEENS5_IJNS4_10UnderscoreEST_ST_EEEEENS4_13SM90_TMA_LOADENS4_14ComposedLayoutINS4_7SwizzleILi2ELi4ELi3EEENS4_18smem_ptr_flag_bitsILi8EEENSP_INS5_IJNSA_ILi8EEESF_EEENS5_IJSF_SB_EEEEEEEvNS4_8identityESW_S16_vS17_EENS_8epilogue10collective6detail29Sm90TmaWarpSpecializedAdapterINS1A_15DefaultEpilogueIaSI_SI_NS19_6thread17LinearCombinationIaLi1EiiLNS1E_9ScaleType4KindE0ELNS_15FloatRoundStyleE2EaEENS1_15EpilogueDefaultEEEEEvvEEEEvNT_6ParamsE,"",@"SHT_CUDA_INFO"
	.sectionflags	@""
	.align	4


	//----- nvinfo : EIATTR_CUDA_API_VERSION
	.align		4
        /*0000*/ 	.byte	0x04, 0x37
        /*0002*/ 	.short	(.L_21 - .L_20)
.L_20:
        /*0004*/ 	.word	0x00000082


	//----- nvinfo : EIATTR_KPARAM_INFO
	.align		4
.L_21:
        /*0008*/ 	.byte	0x04, 0x17
        /*000a*/ 	.short	(.L_23 - .L_22)
.L_22:
        /*000c*/ 	.word	0x00000000
        /*0010*/ 	.short	0x0000
        /*0012*/ 	.short	0x0070
        /*0014*/ 	.byte	0x00, 0xf0, 0x01, 0x10


	//----- nvinfo : EIATTR_SPARSE_MMA_MASK
	.align		4
.L_23:
        /*0018*/ 	.byte	0x03, 0x50
        /*001a*/ 	.short	0x0000


	//----- nvinfo : EIATTR_MAXREG_COUNT
	.align		4
        /*001c*/ 	.byte	0x03, 0x1b
        /*001e*/ 	.short	0x00a8


	//----- nvinfo : EIATTR_NUM_BARRIERS
	.align		4
        /*0020*/ 	.byte	0x02, 0x4c
        /*0022*/ 	.byte	0x01
	.zero		1


	//----- nvinfo : EIATTR_EXTERNS
	.align		4
        /*0024*/ 	.byte	0x04, 0x0f
        /*0026*/ 	.short	(.L_25 - .L_24)


	//   ....[0]....
	.align		4
.L_24:
        /*0028*/ 	.word	index@(__assertfail)


	//----- nvinfo : EIATTR_ANNOTATIONS
	.align		4
.L_25:
        /*002c*/ 	.byte	0x04, 0x55
        /*002e*/ 	.short	(.L_27 - .L_26)


	//   ....[0]....
.L_26:
        /*0030*/ 	.word	0x00000001
        /*0034*/ 	.byte	0xc0, 0x0c, 0x00, 0x00, 0x01, 0x00, 0x00, 0x00, 0xe0, 0x52, 0x00, 0x00, 0x01, 0x00, 0x00, 0x00
        /*0044*/ 	.byte	0xf0, 0x5e, 0x00, 0x00


	//----- nvinfo : EIATTR_MERCURY_ISA_VERSION
	.align		4
.L_27:
        /*0048*/ 	.byte	0x03, 0x5f
        /*004a*/ 	.short	0x0101


	//----- nvinfo : EIATTR_INT_WARP_WIDE_INSTR_OFFSETS
	.align		4
        /*004c*/ 	.byte	0x04, 0x31
        /*004e*/ 	.short	(.L_29 - .L_28)


	//   ....[0]....
.L_28:
        /*0050*/ 	.word	0x000005d0


	//   ....[1]....
        /*0054*/ 	.word	0x000005f0


	//   ....[2]....
        /*0058*/ 	.word	0x00000670


	//   ....[3]....
        /*005c*/ 	.word	0x00000680


	//   ....[4]....
        /*0060*/ 	.word	0x00000690


	//   ....[5]....
        /*0064*/ 	.word	0x000006b0


	//   ....[6]....
        /*0068*/ 	.word	0x00000740


	//   ....[7]....
        /*006c*/ 	.word	0x00000760


	//----- nvinfo : EIATTR_COOP_GROUP_MASK_REGIDS
	.align		4
.L_29:
        /*0070*/ 	.byte	0x04, 0x29
        /*0072*/ 	.short	(.L_31 - .L_30)


	//   ....[0]....
.L_30:
        /*0074*/ 	.word	0xffffffff


	//   ....[1]....
        /*0078*/ 	.word	0xffffffff


	//   ....[2]....
        /*007c*/ 	.word	0xffffffff


	//   ....[3]....
        /*0080*/ 	.word	0xffffffff


	//   ....[4]....
        /*0084*/ 	.word	0xffffffff


	//   ....[5]....
        /*0088*/ 	.word	0xffffffff


	//----- nvinfo : EIATTR_COOP_GROUP_INSTR_OFFSETS
	.align		4
.L_31:
        /*008c*/ 	.byte	0x04, 0x28
        /*008e*/ 	.short	(.L_33 - .L_32)


	//   ....[0]....
.L_32:
        /*0090*/ 	.word	0x00000070


	//   ....[1]....
        /*0094*/ 	.word	0x00000080


	//   ....[2]....
        /*0098*/ 	.word	0x00000140


	//   ....[3]....
        /*009c*/ 	.word	0x000004c0


	//   ....[4]....
        /*00a0*/ 	.word	0x00000500


	//   ....[5]....
        /*00a4*/ 	.word	0x00000550


	//----- nvinfo : EIATTR_REG_RECONFIG
	.align		4
.L_33:
        /*00a8*/ 	.byte	0x01, 0x54
	.zero		2


	//----- nvinfo : EIATTR_SYSCALL_OFFSETS
	.align		4
        /*00ac*/ 	.byte	0x04, 0x46
        /*00ae*/ 	.short	(.L_35 - .L_34)


	//   ....[0]....
.L_34:
        /*00b0*/ 	.word	0x000017e0


	//----- nvinfo : EIATTR_MBARRIER_INSTR_OFFSETS
	.align		4
.L_35:
        /*00b4*/ 	.byte	0x04, 0x39
        /*00b6*/ 	.short	(.L_37 - .L_36)


	//   ....[0]....
.L_36:
        /*00b8*/ 	.word	0x00000260
        /*00bc*/ 	.word	0x000000ff
        /*00c0*/ 	.word	0x00000000
        /*00c4*/ 	.short	0x0100
        /*00c6*/ 	.byte	0x08
	.zero		1


	//   ....[1]....
        /*00c8*/ 	.word	0x00000270
        /*00cc*/ 	.word	0x000000ff
        /*00d0*/ 	.word	0x00000090
        /*00d4*/ 	.short	0x0100
        /*00d6*/ 	.byte	0x08
	.zero		1


	//   ....[2]....
        /*00d8*/ 	.word	0x00000280
        /*00dc*/ 	.word	0x000000ff
        /*00e0*/ 	.word	0x00000008
        /*00e4*/ 	.short	0x0100
        /*00e6*/ 	.byte	0x08
	.zero		1


	//   ....[3]....
        /*00e8*/ 	.word	0x00000290
        /*00ec*/ 	.word	0x000000ff
        /*00f0*/ 	.word	0x00000098
        /*00f4*/ 	.short	0x0100
        /*00f6*/ 	.byte	0x08
	.zero		1


	//   ....[4]....
        /*00f8*/ 	.word	0x000002a0
        /*00fc*/ 	.word	0x000000ff
        /*0100*/ 	.word	0x00000010
        /*0104*/ 	.short	0x0100
        /*0106*/ 	.byte	0x08
	.zero		1


	//   ....[5]....
        /*0108*/ 	.word	0x000002b0
        /*010c*/ 	.word	0x000000ff
        /*0110*/ 	.word	0x000000a0
        /*0114*/ 	.short	0x0100
        /*0116*/ 	.byte	0x08
	.zero		1


	//   ....[6]....
        /*0118*/ 	.word	0x000002c0
        /*011c*/ 	.word	0x000000ff
        /*0120*/ 	.word	0x00000018
        /*0124*/ 	.short	0x0100
        /*0126*/ 	.byte	0x08
	.zero		1


	//   ....[7]....
        /*0128*/ 	.word	0x000002d0
        /*012c*/ 	.word	0x000000ff
        /*0130*/ 	.word	0x000000a8
        /*0134*/ 	.short	0x0100
        /*0136*/ 	.byte	0x08
	.zero		1


	//   ....[8]....
        /*0138*/ 	.word	0x000002e0
        /*013c*/ 	.word	0x000000ff
        /*0140*/ 	.word	0x00000020
        /*0144*/ 	.short	0x0100
        /*0146*/ 	.byte	0x08
	.zero		1


	//   ....[9]....
        /*0148*/ 	.word	0x000002f0
        /*014c*/ 	.word	0x000000ff
        /*0150*/ 	.word	0x000000b0
        /*0154*/ 	.short	0x0100
        /*0156*/ 	.byte	0x08
	.zero		1


	//   ....[10]....
        /*0158*/ 	.word	0x00000300
        /*015c*/ 	.word	0x000000ff
        /*0160*/ 	.word	0x00000028
        /*0164*/ 	.short	0x0100
        /*0166*/ 	.byte	0x08
	.zero		1


	//   ....[11]....
        /*0168*/ 	.word	0x00000310
        /*016c*/ 	.word	0x000000ff
        /*0170*/ 	.word	0x000000b8
        /*0174*/ 	.short	0x0100
        /*0176*/ 	.byte	0x08
	.zero		1


	//   ....[12]....
        /*0178*/ 	.word	0x00000320
        /*017c*/ 	.word	0x000000ff
        /*0180*/ 	.word	0x00000030
        /*0184*/ 	.short	0x0100
        /*0186*/ 	.byte	0x08
	.zero		1


	//   ....[13]....
        /*0188*/ 	.word	0x00000330
        /*018c*/ 	.word	0x000000ff
        /*0190*/ 	.word	0x000000c0
        /*0194*/ 	.short	0x0100
        /*0196*/ 	.byte	0x08
	.zero		1


	//   ....[14]....
        /*0198*/ 	.word	0x00000340
        /*019c*/ 	.word	0x000000ff
        /*01a0*/ 	.word	0x00000038
        /*01a4*/ 	.short	0x0100
        /*01a6*/ 	.byte	0x08
	.zero		1


	//   ....[15]....
        /*01a8*/ 	.word	0x00000350
        /*01ac*/ 	.word	0x000000ff
        /*01b0*/ 	.word	0x000000c8
        /*01b4*/ 	.short	0x0100
        /*01b6*/ 	.byte	0x08
	.zero		1


	//   ....[16]....
        /*01b8*/ 	.word	0x00000360
        /*01bc*/ 	.word	0x000000ff
        /*01c0*/ 	.word	0x00000040
        /*01c4*/ 	.short	0x0100
        /*01c6*/ 	.byte	0x08
	.zero		1


	//   ....[17]....
        /*01c8*/ 	.word	0x00000370
        /*01cc*/ 	.word	0x000000ff
        /*01d0*/ 	.word	0x000000d0
        /*01d4*/ 	.short	0x0100
        /*01d6*/ 	.byte	0x08
	.zero		1


	//   ....[18]....
        /*01d8*/ 	.word	0x00000380
        /*01dc*/ 	.word	0x000000ff
        /*01e0*/ 	.word	0x00000048
        /*01e4*/ 	.short	0x0100
        /*01e6*/ 	.byte	0x08
	.zero		1


	//   ....[19]....
        /*01e8*/ 	.word	0x00000390
        /*01ec*/ 	.word	0x000000ff
        /*01f0*/ 	.word	0x000000d8
        /*01f4*/ 	.short	0x0100
        /*01f6*/ 	.byte	0x08
	.zero		1


	//   ....[20]....
        /*01f8*/ 	.word	0x000003a0
        /*01fc*/ 	.word	0x000000ff
        /*0200*/ 	.word	0x00000050
        /*0204*/ 	.short	0x0100
        /*0206*/ 	.byte	0x08
	.zero		1


	//   ....[21]....
        /*0208*/ 	.word	0x000003b0
        /*020c*/ 	.word	0x000000ff
        /*0210*/ 	.word	0x000000e0
        /*0214*/ 	.short	0x0100
        /*0216*/ 	.byte	0x08
	.zero		1


	//   ....[22]....
        /*0218*/ 	.word	0x000003c0
        /*021c*/ 	.word	0x000000ff
        /*0220*/ 	.word	0x00000058
        /*0224*/ 	.short	0x0100
        /*0226*/ 	.byte	0x08
	.zero		1


	//   ....[23]....
        /*0228*/ 	.word	0x000003d0
        /*022c*/ 	.word	0x000000ff
        /*0230*/ 	.word	0x000000e8
        /*0234*/ 	.short	0x0100
        /*0236*/ 	.byte	0x08
	.zero		1


	//   ....[24]....
        /*0238*/ 	.word	0x000003e0
        /*023c*/ 	.word	0x000000ff
        /*0240*/ 	.word	0x00000060
        /*0244*/ 	.short	0x0100
        /*0246*/ 	.byte	0x08
	.zero		1


	//   ....[25]....
        /*0248*/ 	.word	0x000003f0
        /*024c*/ 	.word	0x000000ff
        /*0250*/ 	.word	0x000000f0
        /*0254*/ 	.short	0x0100
        /*0256*/ 	.byte	0x08
	.zero		1


	//   ....[26]....
        /*0258*/ 	.word	0x00000400
        /*025c*/ 	.word	0x000000ff
        /*0260*/ 	.word	0x00000068
        /*0264*/ 	.short	0x0100
        /*0266*/ 	.byte	0x08
	.zero		1


	//   ....[27]....
        /*0268*/ 	.word	0x00000410
        /*026c*/ 	.word	0x000000ff
        /*0270*/ 	.word	0x000000f8
        /*0274*/ 	.short	0x0100
        /*0276*/ 	.byte	0x08
	.zero		1


	//   ....[28]....
        /*0278*/ 	.word	0x00000420
        /*027c*/ 	.word	0x000000ff
        /*0280*/ 	.word	0x00000070
        /*0284*/ 	.short	0x0100
        /*0286*/ 	.byte	0x08
	.zero		1


	//   ....[29]....
        /*0288*/ 	.word	0x00000430
        /*028c*/ 	.word	0x000000ff
        /*0290*/ 	.word	0x00000100
        /*0294*/ 	.short	0x0100
        /*0296*/ 	.byte	0x08
	.zero		1


	//   ....[30]....
        /*0298*/ 	.word	0x00000440
        /*029c*/ 	.word	0x000000ff
        /*02a0*/ 	.word	0x00000078
        /*02a4*/ 	.short	0x0100
        /*02a6*/ 	.byte	0x08
	.zero		1


	//   ....[31]....
        /*02a8*/ 	.word	0x00000450
        /*02ac*/ 	.word	0x000000ff
        /*02b0*/ 	.word	0x00000108
        /*02b4*/ 	.short	0x0100
        /*02b6*/ 	.byte	0x08
	.zero		1


	//   ....[32]....
        /*02b8*/ 	.word	0x00000460
        /*02bc*/ 	.word	0x000000ff
        /*02c0*/ 	.word	0x00000080
        /*02c4*/ 	.short	0x0100
        /*02c6*/ 	.byte	0x08
	.zero		1


	//   ....[33]....
        /*02c8*/ 	.word	0x00000470
        /*02cc*/ 	.word	0x000000ff
        /*02d0*/ 	.word	0x00000110
        /*02d4*/ 	.short	0x0100
        /*02d6*/ 	.byte	0x08
	.zero		1


	//   ....[34]....
        /*02d8*/ 	.word	0x00000480
        /*02dc*/ 	.word	0x000000ff
        /*02e0*/ 	.word	0x00000088
        /*02e4*/ 	.short	0x0100
        /*02e6*/ 	.byte	0x08
	.zero		1


	//   ....[35]....
        /*02e8*/ 	.word	0x00000490
        /*02ec*/ 	.word	0x000000ff
        /*02f0*/ 	.word	0x00000118
        /*02f4*/ 	.short	0x0100
        /*02f6*/ 	.byte	0x08
	.zero		1


	//   ....[36]....
        /*02f8*/ 	.word	0x000007a0
        /*02fc*/ 	.word	0x000000ff
        /*0300*/ 	.word	0x00000150
        /*0304*/ 	.short	0x0100
        /*0306*/ 	.byte	0x08
	.zero		1


	//   ....[37]....
        /*0308*/ 	.word	0x00000810
        /*030c*/ 	.word	0x000000ff
        /*0310*/ 	.word	0x00000158
        /*0314*/ 	.short	0x0100
        /*0316*/ 	.byte	0x08
	.zero		1


	//   ....[38]....
        /*0318*/ 	.word	0x00000830
        /*031c*/ 	.word	0x000000ff
        /*0320*/ 	.word	0x00000130
        /*0324*/ 	.short	0x0100
        /*0326*/ 	.byte	0x09
	.zero		1


	//   ....[39]....
        /*0328*/ 	.word	0x00000840
        /*032c*/ 	.word	0x000000ff
        /*0330*/ 	.word	0x00000138
        /*0334*/ 	.short	0x0100
        /*0336*/ 	.byte	0x09
	.zero		1


	//   ....[40]....
        /*0338*/ 	.word	0x00000850
        /*033c*/ 	.word	0x000000ff
        /*0340*/ 	.word	0x00000140
        /*0344*/ 	.short	0x0100
        /*0346*/ 	.byte	0x09
	.zero		1


	//   ....[41]....
        /*0348*/ 	.word	0x00000860
        /*034c*/ 	.word	0x000000ff
        /*0350*/ 	.word	0x00000148
        /*0354*/ 	.short	0x0100
        /*0356*/ 	.byte	0x09
	.zero		1


	//   ....[42]....
        /*0358*/ 	.word	0x000016c0
        /*035c*/ 	.word	0x0000005d
        /*0360*/ 	.word	0x00000000
        /*0364*/ 	.short	0x010a
        /*0366*/ 	.byte	0x2a
	.zero		1


	//   ....[43]....
        /*0368*/ 	.word	0x00001870
        /*036c*/ 	.word	0x00000003
        /*0370*/ 	.word	0x00000000
        /*0374*/ 	.short	0x010a
        /*0376*/ 	.byte	0x3f
	.zero		1


	//   ....[44]....
        /*0378*/ 	.word	0x000018b0
        /*037c*/ 	.word	0x00000003
        /*0380*/ 	.word	0x00000000
        /*0384*/ 	.short	0x010a
        /*0386*/ 	.byte	0x3f
	.zero		1


	//   ....[45]....
        /*0388*/ 	.word	0x00001ab0
        /*038c*/ 	.word	0x000000ff
        /*0390*/ 	.word	0x00000000
        /*0394*/ 	.short	0x010a
        /*0396*/ 	.byte	0x04
	.zero		1


	//   ....[46]....
        /*0398*/ 	.word	0x00001af0
        /*039c*/ 	.word	0x000000ff
        /*03a0*/ 	.word	0x00000000
        /*03a4*/ 	.short	0x010a
        /*03a6*/ 	.byte	0x04
	.zero		1


	//   ....[47]....
        /*03a8*/ 	.word	0x00001c50
        /*03ac*/ 	.word	0x000000ff
        /*03b0*/ 	.word	0x00000000
        /*03b4*/ 	.short	0x0101
        /*03b6*/ 	.byte	0x04
	.zero		1


	//   ....[48]....
        /*03b8*/ 	.word	0x00001d40
        /*03bc*/ 	.word	0x0000005e
        /*03c0*/ 	.word	0x00000000
        /*03c4*/ 	.short	0x0101
        /*03c6*/ 	.byte	0x2f
	.zero		1


	//   ....[49]....
        /*03c8*/ 	.word	0x00001e10
        /*03cc*/ 	.word	0x000000ff
        /*03d0*/ 	.word	0x00000000
        /*03d4*/ 	.short	0x0101
        /*03d6*/ 	.byte	0x06
	.zero		1


	//   ....[50]....
        /*03d8*/ 	.word	0x00001ec0
        /*03dc*/ 	.word	0x0000005d
        /*03e0*/ 	.word	0x00000010
        /*03e4*/ 	.short	0x010a
        /*03e6*/ 	.byte	0x2a
	.zero		1


	//   ....[51]....
        /*03e8*/ 	.word	0x00005300
        /*03ec*/ 	.word	0x00000060
        /*03f0*/ 	.word	0x00000000
        /*03f4*/ 	.short	0x0101
        /*03f6*/ 	.byte	0x2f
	.zero		1


	//   ....[52]....
        /*03f8*/ 	.word	0x00005c60
        /*03fc*/ 	.word	0x0000000a
        /*0400*/ 	.word	0x00000090
        /*0404*/ 	.short	0x010a
        /*0406*/ 	.byte	0x3f
	.zero		1


	//   ....[53]....
        /*0408*/ 	.word	0x00006000
        /*040c*/ 	.word	0x00000005
        /*0410*/ 	.word	0x00000158
        /*0414*/ 	.short	0x0101
        /*0416*/ 	.byte	0x3f
	.zero		1


	//   ....[54]....
        /*0418*/ 	.word	0x00006780
        /*041c*/ 	.word	0x00000009
        /*0420*/ 	.word	0x00000000
        /*0424*/ 	.short	0x010a
        /*0426*/ 	.byte	0x3f
	.zero		1


	//   ....[55]....
        /*0428*/ 	.word	0x00006800
        /*042c*/ 	.word	0x00000008
        /*0430*/ 	.word	0x00000000
        /*0434*/ 	.short	0x010a
        /*0436*/ 	.byte	0x3f
	.zero		1


	//   ....[56]....
        /*0438*/ 	.word	0x00006890
        /*043c*/ 	.word	0x00000009
        /*0440*/ 	.word	0x00000000
        /*0444*/ 	.short	0x010a
        /*0446*/ 	.byte	0x3f
	.zero		1


	//   ....[57]....
        /*0448*/ 	.word	0x00006920
        /*044c*/ 	.word	0x00000008
        /*0450*/ 	.word	0x00000000
        /*0454*/ 	.short	0x010a
        /*0456*/ 	.byte	0x3f
	.zero		1


	//   ....[58]....
        /*0458*/ 	.word	0x000069b0
        /*045c*/ 	.word	0x00000009
        /*0460*/ 	.word	0x00000000
        /*0464*/ 	.short	0x010a
        /*0466*/ 	.byte	0x3f
	.zero		1


	//   ....[59]....
        /*0468*/ 	.word	0x00006a40
        /*046c*/ 	.word	0x00000008
        /*0470*/ 	.word	0x00000000
        /*0474*/ 	.short	0x010a
        /*0476*/ 	.byte	0x3f
	.zero		1


	//   ....[60]....
        /*0478*/ 	.word	0x00006ad0
        /*047c*/ 	.word	0x00000009
        /*0480*/ 	.word	0x00000000
        /*0484*/ 	.short	0x010a
        /*0486*/ 	.byte	0x3f
	.zero		1


	//   ....[61]....
        /*0488*/ 	.word	0x00006b60
        /*048c*/ 	.word	0x00000008
        /*0490*/ 	.word	0x00000000
        /*0494*/ 	.short	0x010a
        /*0496*/ 	.byte	0x3f
	.zero		1


	//   ....[62]....
        /*0498*/ 	.word	0x00006bf0
        /*049c*/ 	.word	0x00000009
        /*04a0*/ 	.word	0x00000000
        /*04a4*/ 	.short	0x010a
        /*04a6*/ 	.byte	0x3f
	.zero		1


	//   ....[63]....
        /*04a8*/ 	.word	0x00006c80
        /*04ac*/ 	.word	0x00000008
        /*04b0*/ 	.word	0x00000000
        /*04b4*/ 	.short	0x010a
        /*04b6*/ 	.byte	0x3f
	.zero		1


	//   ....[64]....
        /*04b8*/ 	.word	0x00006d10
        /*04bc*/ 	.word	0x00000009
        /*04c0*/ 	.word	0x00000000
        /*04c4*/ 	.short	0x010a
        /*04c6*/ 	.byte	0x3f
	.zero		1


	//   ....[65]....
        /*04c8*/ 	.word	0x00006da0
        /*04cc*/ 	.word	0x00000008
        /*04d0*/ 	.word	0x00000000
        /*04d4*/ 	.short	0x010a
        /*04d6*/ 	.byte	0x3f
	.zero		1


	//   ....[66]....
        /*04d8*/ 	.word	0x00006e30
        /*04dc*/ 	.word	0x00000009
        /*04e0*/ 	.word	0x00000000
        /*04e4*/ 	.short	0x010a
        /*04e6*/ 	.byte	0x3f
	.zero		1


	//   ....[67]....
        /*04e8*/ 	.word	0x00006ec0
        /*04ec*/ 	.word	0x00000008
        /*04f0*/ 	.word	0x00000000
        /*04f4*/ 	.short	0x010a
        /*04f6*/ 	.byte	0x3f
	.zero		1


	//   ....[68]....
        /*04f8*/ 	.word	0x00006f50
        /*04fc*/ 	.word	0x00000009
        /*0500*/ 	.word	0x00000000
        /*0504*/ 	.short	0x010a
        /*0506*/ 	.byte	0x3f
	.zero		1


	//   ....[69]....
        /*0508*/ 	.word	0x00006fe0
        /*050c*/ 	.word	0x00000008
        /*0510*/ 	.word	0x00000000
        /*0514*/ 	.short	0x010a
        /*0516*/ 	.byte	0x3f
	.zero		1


	//   ....[70]....
        /*0518*/ 	.word	0x00007070
        /*051c*/ 	.word	0x0000000b
        /*0520*/ 	.word	0x00000000
        /*0524*/ 	.short	0x010a
        /*0526*/ 	.byte	0x3f
	.zero		1


	//   ....[71]....
        /*0528*/ 	.word	0x00007100
        /*052c*/ 	.word	0x00000003
        /*0530*/ 	.word	0x00000000
        /*0534*/ 	.short	0x010a
        /*0536*/ 	.byte	0x3f
	.zero		1


	//   ....[72]....
        /*0538*/ 	.word	0x00007160
        /*053c*/ 	.word	0x0000005f
        /*0540*/ 	.word	0x00000000
        /*0544*/ 	.short	0x010a
        /*0546*/ 	.byte	0x3f
	.zero		1


	//   ....[73]....
        /*0548*/ 	.word	0x000071b0
        /*054c*/ 	.word	0x00000003
        /*0550*/ 	.word	0x00000000
        /*0554*/ 	.short	0x010a
        /*0556*/ 	.byte	0x3f
	.zero		1


	//   ....[74]....
        /*0558*/ 	.word	0x00007210
        /*055c*/ 	.word	0x00000004
        /*0560*/ 	.word	0x00000000
        /*0564*/ 	.short	0x010a
        /*0566*/ 	.byte	0x3f
	.zero		1


	//   ....[75]....
        /*0568*/ 	.word	0x00007260
        /*056c*/ 	.word	0x0000005f
        /*0570*/ 	.word	0x00000010
        /*0574*/ 	.short	0x010a
        /*0576*/ 	.byte	0x3f
	.zero		1


	//   ....[76]....
        /*0578*/ 	.word	0x00007330
        /*057c*/ 	.word	0x0000000a
        /*0580*/ 	.word	0x00000090
        /*0584*/ 	.short	0x010a
        /*0586*/ 	.byte	0x3f
	.zero		1


	//   ....[77]....
        /*0588*/ 	.word	0x00007400
        /*058c*/ 	.word	0x00000009
        /*0590*/ 	.word	0x00000000
        /*0594*/ 	.short	0x010a
        /*0596*/ 	.byte	0x3f
	.zero		1


	//   ....[78]....
        /*0598*/ 	.word	0x00007450
        /*059c*/ 	.word	0x00000008
        /*05a0*/ 	.word	0x00000000
        /*05a4*/ 	.short	0x010a
        /*05a6*/ 	.byte	0x3f
	.zero		1


	//   ....[79]....
        /*05a8*/ 	.word	0x000074a0
        /*05ac*/ 	.word	0x00000009
        /*05b0*/ 	.word	0x00000000
        /*05b4*/ 	.short	0x010a
        /*05b6*/ 	.byte	0x3f
	.zero		1


	//   ....[80]....
        /*05b8*/ 	.word	0x000074f0
        /*05bc*/ 	.word	0x00000008
        /*05c0*/ 	.word	0x00000000
        /*05c4*/ 	.short	0x010a
        /*05c6*/ 	.byte	0x3f
	.zero		1


	//   ....[81]....
        /*05c8*/ 	.word	0x00007540
        /*05cc*/ 	.word	0x00000009
        /*05d0*/ 	.word	0x00000000
        /*05d4*/ 	.short	0x010a
        /*05d6*/ 	.byte	0x3f
	.zero		1


	//   ....[82]....
        /*05d8*/ 	.word	0x00007590
        /*05dc*/ 	.word	0x00000008
        /*05e0*/ 	.word	0x00000000
        /*05e4*/ 	.short	0x010a
        /*05e6*/ 	.byte	0x3f
	.zero		1


	//   ....[83]....
        /*05e8*/ 	.word	0x000075e0
        /*05ec*/ 	.word	0x00000009
        /*05f0*/ 	.word	0x00000000
        /*05f4*/ 	.short	0x010a
        /*05f6*/ 	.byte	0x3f
	.zero		1


	//   ....[84]....
        /*05f8*/ 	.word	0x00007630
        /*05fc*/ 	.word	0x00000008
        /*0600*/ 	.word	0x00000000
        /*0604*/ 	.short	0x010a
        /*0606*/ 	.byte	0x3f
	.zero		1


	//   ....[85]....
        /*0608*/ 	.word	0x00007680
        /*060c*/ 	.word	0x00000009
        /*0610*/ 	.word	0x00000000
        /*0614*/ 	.short	0x010a
        /*0616*/ 	.byte	0x3f
	.zero		1


	//   ....[86]....
        /*0618*/ 	.word	0x000076d0
        /*061c*/ 	.word	0x00000008
        /*0620*/ 	.word	0x00000000
        /*0624*/ 	.short	0x010a
        /*0626*/ 	.byte	0x3f
	.zero		1


	//   ....[87]....
        /*0628*/ 	.word	0x00007720
        /*062c*/ 	.word	0x00000009
        /*0630*/ 	.word	0x00000000
        /*0634*/ 	.short	0x010a
        /*0636*/ 	.byte	0x3f
	.zero		1


	//   ....[88]....
        /*0638*/ 	.word	0x00007770
        /*063c*/ 	.word	0x00000008
        /*0640*/ 	.word	0x00000000
        /*0644*/ 	.short	0x010a
        /*0646*/ 	.byte	0x3f
	.zero		1


	//   ....[89]....
        /*0648*/ 	.word	0x000077c0
        /*064c*/ 	.word	0x00000009
        /*0650*/ 	.word	0x00000000
        /*0654*/ 	.short	0x010a
        /*0656*/ 	.byte	0x3f
	.zero		1


	//   ....[90]....
        /*0658*/ 	.word	0x00007810
        /*065c*/ 	.word	0x00000008
        /*0660*/ 	.word	0x00000000
        /*0664*/ 	.short	0x010a
        /*0666*/ 	.byte	0x3f
	.zero		1


	//   ....[91]....
        /*0668*/ 	.word	0x00007860
        /*066c*/ 	.word	0x00000009
        /*0670*/ 	.word	0x00000000
        /*0674*/ 	.short	0x010a
        /*0676*/ 	.byte	0x3f
	.zero		1


	//   ....[92]....
        /*0678*/ 	.word	0x000078b0
        /*067c*/ 	.word	0x00000008
        /*0680*/ 	.word	0x00000000
        /*0684*/ 	.short	0x010a
        /*0686*/ 	.byte	0x3f
	.zero		1


	//   ....[93]....
        /*0688*/ 	.word	0x00007900
        /*068c*/ 	.word	0x0000000b
        /*0690*/ 	.word	0x00000000
        /*0694*/ 	.short	0x010a
        /*0696*/ 	.byte	0x3f
	.zero		1


	//----- nvinfo : EIATTR_NUM_MBARRIERS
	.align		4
.L_37:
        /*0698*/ 	.byte	0x03, 0x38
        /*069a*/ 	.short	0x002a


	//----- nvinfo : EIATTR_EXIT_INSTR_OFFSETS
	.align		4
        /*069c*/ 	.byte	0x04, 0x1c
        /*069e*/ 	.short	(.L_39 - .L_38)


	//   ....[0]....
.L_38:
        /*06a0*/ 	.word	0x00001370


	//   ....[1]....
        /*06a4*/ 	.word	0x000013d0


	//   ....[2]....
        /*06a8*/ 	.word	0x00005990


	//   ....[3]....
        /*06ac*/ 	.word	0x000059c0


	//   ....[4]....
        /*06b0*/ 	.word	0x00007150


	//----- nvinfo : EIATTR_MAX_THREADS
	.align		4
.L_39:
        /*06b4*/ 	.byte	0x04, 0x05
        /*06b6*/ 	.short	(.L_41 - .L_40)
.L_40:
        /*06b8*/ 	.word	0x00000180
        /*06bc*/ 	.word	0x00000001
        /*06c0*/ 	.word	0x00000001


	//----- nvinfo : EIATTR_CRS_STACK_SIZE
	.align		4
.L_41:
        /*06c4*/ 	.byte	0x04, 0x1e
        /*06c6*/ 	.short	(.L_43 - .L_42)
.L_42:
        /*06c8*/ 	.word	0x00000000


	//----- nvinfo : EIATTR_CBANK_PARAM_SIZE
	.align		4
.L_43:
        /*06cc*/ 	.byte	0x03, 0x19
        /*06ce*/ 	.short	0x0470


	//----- nvinfo : EIATTR_PARAM_CBANK
	.align		4
        /*06d0*/ 	.byte	0x04, 0x0a
        /*06d2*/ 	.short	(.L_45 - .L_44)
	.align		4
.L_44:
        /*06d4*/ 	.word	index@(.nv.constant0._ZN7cutlass13device_kernelINS_4gemm6kernel13GemmUniversalIN4cute5tupleIJiiiiEEENS1_10collective13CollectiveMmaINS1_34MainloopSm90TmaGmmaWarpSpecializedILi18ENS5_IJNS4_1CILi1EEESB_SB_EEENS1_32KernelTmaWarpSpecializedPingpongEEENS5_IJNSA_ILi64EEENSA_ILi128EEESF_EEEaNS5_IJlSB_lEEEaSI_NS4_8TiledMMAINS4_8MMA_AtomIJNS4_4SM904GMMA27MMA_64x128x32_S32S8S8_SS_TNEEEENS4_6LayoutISC_NS5_IJNSA_ILi0EEESQ_SQ_EEEEENS5_IJNS4_10UnderscoreEST_ST_EEEEENS4_13SM90_TMA_LOADENS4_14ComposedLayoutINS4_7SwizzleILi2ELi4ELi3EEENS4_18smem_ptr_flag_bitsILi8EEENSP_INS5_IJNSA_ILi8EEESF_EEENS5_IJSF_SB_EEEEEEEvNS4_8identityESW_S16_vS17_EENS_8epilogue10collective6detail29Sm90TmaWarpSpecializedAdapterINS1A_15DefaultEpilogueIaSI_SI_NS19_6thread17LinearCombinationIaLi1EiiLNS1E_9ScaleType4KindE0ELNS_15FloatRoundStyleE2EaEENS1_15EpilogueDefaultEEEEEvvEEEEvNT_6ParamsE)
        /*06d8*/ 	.short	0x0210
        /*06da*/ 	.short	0x0470


	//----- nvinfo : EIATTR_SW_WAR
	.align		4
.L_45:
        /*06dc*/ 	.byte	0x04, 0x36
        /*06de*/ 	.short	(.L_47 - .L_46)
.L_46:
        /*06e0*/ 	.word	0x00000008
.L_47:


//--------------------- .nv.callgraph             --------------------------
	.section	.nv.callgraph,"",@"SHT_CUDA_CALLGRAPH"
	.align	4
	.sectionentsize	8
	.align		4
        /*0000*/ 	.word	0x00000000
	.align		4
        /*0004*/ 	.word	0xffffffff
	.align		4
        /*0008*/ 	.word	index@(_ZN7cutlass13device_kernelINS_4gemm6kernel13GemmUniversalIN4cute5tupleIJiiiiEEENS1_10collective13CollectiveMmaINS1_34MainloopSm90TmaGmmaWarpSpecializedILi18ENS5_IJNS4_1CILi1EEESB_SB_EEENS1_32KernelTmaWarpSpecializedPingpongEEENS5_IJNSA_ILi64EEENSA_ILi128EEESF_EEEaNS5_IJlSB_lEEEaSI_NS4_8TiledMMAINS4_8MMA_AtomIJNS4_4SM904GMMA27MMA_64x128x32_S32S8S8_SS_TNEEEENS4_6LayoutISC_NS5_IJNSA_ILi0EEESQ_SQ_EEEEENS5_IJNS4_10UnderscoreEST_ST_EEEEENS4_13SM90_TMA_LOADENS4_14ComposedLayoutINS4_7SwizzleILi2ELi4ELi3EEENS4_18smem_ptr_flag_bitsILi8EEENSP_INS5_IJNSA_ILi8EEESF_EEENS5_IJSF_SB_EEEEEEEvNS4_8identityESW_S16_vS17_EENS_8epilogue10collective6detail29Sm90TmaWarpSpecializedAdapterINS1A_15DefaultEpilogueIaSI_SI_NS19_6thread17LinearCombinationIaLi1EiiLNS1E_9ScaleType4KindE0ELNS_15FloatRoundStyleE2EaEENS1_15EpilogueDefaultEEEEEvvEEEEvNT_6ParamsE)
	.align		4
        /*000c*/ 	.word	index@(__assertfail)
	.align		4
        /*0010*/ 	.word	0x00000000
	.align		4
        /*0014*/ 	.word	0xfffffffe
	.align		4
        /*0018*/ 	.word	0x00000000
	.align		4
        /*001c*/ 	.word	0xfffffffd
	.align		4
        /*0020*/ 	.word	0x00000000
	.align		4
        /*0024*/ 	.word	0xfffffffc


//--------------------- .nv.constant4             --------------------------
	.section	.nv.constant4,"a",@progbits
	.align	8
	.align		8
.nv.constant4:
        /*0000*/ 	.dword	__assertfail
	.align		8
        /*0008*/ 	.dword	__unnamed_1
	.align		8
        /*0010*/ 	.dword	_ZN40_INTERNAL_0adf9b6f_4_k_cu_3a23a857_231644cuda3std3__45__cpo5beginE
	.align		8
        /*0018*/ 	.dword	_ZN40_INTERNAL_0adf9b6f_4_k_cu_3a23a857_231644cuda3std3__45__cpo3endE
	.align		8
        /*0020*/ 	.dword	_ZN40_INTERNAL_0adf9b6f_4_k_cu_3a23a857_231644cuda3std3__45__cpo6cbeginE
	.align		8
        /*0028*/ 	.dword	_ZN40_INTERNAL_0adf9b6f_4_k_cu_3a23a857_231644cuda3std3__45__cpo4cendE
	.align		8
        /*0030*/ 	.dword	_ZN40_INTERNAL_0adf9b6f_4_k_cu_3a23a857_231644cuda3std3__442_GLOBAL__N__0adf9b6f_4_k_cu_3a23a857_231646ignoreE
	.align		8
        /*0038*/ 	.dword	_ZN40_INTERNAL_0adf9b6f_4_k_cu_3a23a857_231644cuda3std3__419piecewise_constructE
	.align		8
        /*0040*/ 	.dword	_ZN40_INTERNAL_0adf9b6f_4_k_cu_3a23a857_231644cuda3std3__48in_placeE
	.align		8
        /*0048*/ 	.dword	_ZN40_INTERNAL_0adf9b6f_4_k_cu_3a23a857_231644cuda3std6ranges3__45__cpo4swapE
	.align		8
        /*0050*/ 	.dword	_ZN40_INTERNAL_0adf9b6f_4_k_cu_3a23a857_231644cuda3std6ranges3__45__cpo9iter_moveE
	.align		8
        /*0058*/ 	.dword	_ZN40_INTERNAL_0adf9b6f_4_k_cu_3a23a857_231644cute7productE
	.align		8
        /*0060*/ 	.dword	_ZN40_INTERNAL_0adf9b6f_4_k_cu_3a23a857_231644cute1_E
	.align		8
        /*0068*/ 	.dword	$str$22
	.align		8
        /*0070*/ 	.dword	$str$23


//--------------------- .text._ZN7cutlass13device_kernelINS_4gemm6kernel13GemmUniversalIN4cute5tupleIJiiiiEEENS1_10collective13CollectiveMmaINS1_34MainloopSm90TmaGmmaWarpSpecializedILi18ENS5_IJNS4_1CILi1EEESB_SB_EEENS1_32KernelTmaWarpSpecializedPingpongEEENS5_IJNSA_ILi64EEENSA_ILi128EEESF_EEEaNS5_IJlSB_lEEEaSI_NS4_8TiledMMAINS4_8MMA_AtomIJNS4_4SM904GMMA27MMA_64x128x32_S32S8S8_SS_TNEEEENS4_6LayoutISC_NS5_IJNSA_ILi0EEESQ_SQ_EEEEENS5_IJNS4_10UnderscoreEST_ST_EEEEENS4_13SM90_TMA_LOADENS4_14ComposedLayoutINS4_7SwizzleILi2ELi4ELi3EEENS4_18smem_ptr_flag_bitsILi8EEENSP_INS5_IJNSA_ILi8EEESF_EEENS5_IJSF_SB_EEEEEEEvNS4_8identityESW_S16_vS17_EENS_8epilogue10collective6detail29Sm90TmaWarpSpecializedAdapterINS1A_15DefaultEpilogueIaSI_SI_NS19_6thread17LinearCombinationIaLi1EiiLNS1E_9ScaleType4KindE0ELNS_15FloatRoundStyleE2EaEENS1_15EpilogueDefaultEEEEEvvEEEEvNT_6ParamsE --------------------------
	.section	.text._ZN7cutlass13device_kernelINS_4gemm6kernel13GemmUniversalIN4cute5tupleIJiiiiEEENS1_10collective13CollectiveMmaINS1_34MainloopSm90TmaGmmaWarpSpecializedILi18ENS5_IJNS4_1CILi1EEESB_SB_EEENS1_32KernelTmaWarpSpecializedPingpongEEENS5_IJNSA_ILi64EEENSA_ILi128EEESF_EEEaNS5_IJlSB_lEEEaSI_NS4_8TiledMMAINS4_8MMA_AtomIJNS4_4SM904GMMA27MMA_64x128x32_S32S8S8_SS_TNEEEENS4_6LayoutISC_NS5_IJNSA_ILi0EEESQ_SQ_EEEEENS5_IJNS4_10UnderscoreEST_ST_EEEEENS4_13SM90_TMA_LOADENS4_14ComposedLayoutINS4_7SwizzleILi2ELi4ELi3EEENS4_18smem_ptr_flag_bitsILi8EEENSP_INS5_IJNSA_ILi8EEESF_EEENS5_IJSF_SB_EEEEEEEvNS4_8identityESW_S16_vS17_EENS_8epilogue10collective6detail29Sm90TmaWarpSpecializedAdapterINS1A_15DefaultEpilogueIaSI_SI_NS19_6thread17LinearCombinationIaLi1EiiLNS1E_9ScaleType4KindE0ELNS_15FloatRoundStyleE2EaEENS1_15EpilogueDefaultEEEEEvvEEEEvNT_6ParamsE,"ax",@progbits
	.align	128
.text._ZN7cutlass13device_kernelINS_4gemm6kernel13GemmUniversalIN4cute5tupleIJiiiiEEENS1_10collective13CollectiveMmaINS1_34MainloopSm90TmaGmmaWarpSpecializedILi18ENS5_IJNS4_1CILi1EEESB_SB_EEENS1_32KernelTmaWarpSpecializedPingpongEEENS5_IJNSA_ILi64EEENSA_ILi128EEESF_EEEaNS5_IJlSB_lEEEaSI_NS4_8TiledMMAINS4_8MMA_AtomIJNS4_4SM904GMMA27MMA_64x128x32_S32S8S8_SS_TNEEEENS4_6LayoutISC_NS5_IJNSA_ILi0EEESQ_SQ_EEEEENS5_IJNS4_10UnderscoreEST_ST_EEEEENS4_13SM90_TMA_LOADENS4_14ComposedLayoutINS4_7SwizzleILi2ELi4ELi3EEENS4_18smem_ptr_flag_bitsILi8EEENSP_INS5_IJNSA_ILi8EEESF_EEENS5_IJSF_SB_EEEEEEEvNS4_8identityESW_S16_vS17_EENS_8epilogue10collective6detail29Sm90TmaWarpSpecializedAdapterINS1A_15DefaultEpilogueIaSI_SI_NS19_6thread17LinearCombinationIaLi1EiiLNS1E_9ScaleType4KindE0ELNS_15FloatRoundStyleE2EaEENS1_15EpilogueDefaultEEEEEvvEEEEvNT_6ParamsE:
        .type           _ZN7cutlass13device_kernelINS_4gemm6kernel13GemmUniversalIN4cute5tupleIJiiiiEEENS1_10collective13CollectiveMmaINS1_34MainloopSm90TmaGmmaWarpSpecializedILi18ENS5_IJNS4_1CILi1EEESB_SB_EEENS1_32KernelTmaWarpSpecializedPingpongEEENS5_IJNSA_ILi64EEENSA_ILi128EEESF_EEEaNS5_IJlSB_lEEEaSI_NS4_8TiledMMAINS4_8MMA_AtomIJNS4_4SM904GMMA27MMA_64x128x32_S32S8S8_SS_TNEEEENS4_6LayoutISC_NS5_IJNSA_ILi0EEESQ_SQ_EEEEENS5_IJNS4_10UnderscoreEST_ST_EEEEENS4_13SM90_TMA_LOADENS4_14ComposedLayoutINS4_7SwizzleILi2ELi4ELi3EEENS4_18smem_ptr_flag_bitsILi8EEENSP_INS5_IJNSA_ILi8EEESF_EEENS5_IJSF_SB_EEEEEEEvNS4_8identityESW_S16_vS17_EENS_8epilogue10collective6detail29Sm90TmaWarpSpecializedAdapterINS1A_15DefaultEpilogueIaSI_SI_NS19_6thread17LinearCombinationIaLi1EiiLNS1E_9ScaleType4KindE0ELNS_15FloatRoundStyleE2EaEENS1_15EpilogueDefaultEEEEEvvEEEEvNT_6ParamsE,@function
        .size           _ZN7cutlass13device_kernelINS_4gemm6kernel13GemmUniversalIN4cute5tupleIJiiiiEEENS1_10collective13CollectiveMmaINS1_34MainloopSm90TmaGmmaWarpSpecializedILi18ENS5_IJNS4_1CILi1EEESB_SB_EEENS1_32KernelTmaWarpSpecializedPingpongEEENS5_IJNSA_ILi64EEENSA_ILi128EEESF_EEEaNS5_IJlSB_lEEEaSI_NS4_8TiledMMAINS4_8MMA_AtomIJNS4_4SM904GMMA27MMA_64x128x32_S32S8S8_SS_TNEEEENS4_6LayoutISC_NS5_IJNSA_ILi0EEESQ_SQ_EEEEENS5_IJNS4_10UnderscoreEST_ST_EEEEENS4_13SM90_TMA_LOADENS4_14ComposedLayoutINS4_7SwizzleILi2ELi4ELi3EEENS4_18smem_ptr_flag_bitsILi8EEENSP_INS5_IJNSA_ILi8EEESF_EEENS5_IJSF_SB_EEEEEEEvNS4_8identityESW_S16_vS17_EENS_8epilogue10collective6detail29Sm90TmaWarpSpecializedAdapterINS1A_15DefaultEpilogueIaSI_SI_NS19_6thread17LinearCombinationIaLi1EiiLNS1E_9ScaleType4KindE0ELNS_15FloatRoundStyleE2EaEENS1_15EpilogueDefaultEEEEEvvEEEEvNT_6ParamsE,(.L_x_230 - _ZN7cutlass13device_kernelINS_4gemm6kernel13GemmUniversalIN4cute5tupleIJiiiiEEENS1_10collective13CollectiveMmaINS1_34MainloopSm90TmaGmmaWarpSpecializedILi18ENS5_IJNS4_1CILi1EEESB_SB_EEENS1_32KernelTmaWarpSpecializedPingpongEEENS5_IJNSA_ILi64EEENSA_ILi128EEESF_EEEaNS5_IJlSB_lEEEaSI_NS4_8TiledMMAINS4_8MMA_AtomIJNS4_4SM904GMMA27MMA_64x128x32_S32S8S8_SS_TNEEEENS4_6LayoutISC_NS5_IJNSA_ILi0EEESQ_SQ_EEEEENS5_IJNS4_10UnderscoreEST_ST_EEEEENS4_13SM90_TMA_LOADENS4_14ComposedLayoutINS4_7SwizzleILi2ELi4ELi3EEENS4_18smem_ptr_flag_bitsILi8EEENSP_INS5_IJNSA_ILi8EEESF_EEENS5_IJSF_SB_EEEEEEEvNS4_8identityESW_S16_vS17_EENS_8epilogue10collective6detail29Sm90TmaWarpSpecializedAdapterINS1A_15DefaultEpilogueIaSI_SI_NS19_6thread17LinearCombinationIaLi1EiiLNS1E_9ScaleType4KindE0ELNS_15FloatRoundStyleE2EaEENS1_15EpilogueDefaultEEEEEvvEEEEvNT_6ParamsE)
        .other          _ZN7cutlass13device_kernelINS_4gemm6kernel13GemmUniversalIN4cute5tupleIJiiiiEEENS1_10collective13CollectiveMmaINS1_34MainloopSm90TmaGmmaWarpSpecializedILi18ENS5_IJNS4_1CILi1EEESB_SB_EEENS1_32KernelTmaWarpSpecializedPingpongEEENS5_IJNSA_ILi64EEENSA_ILi128EEESF_EEEaNS5_IJlSB_lEEEaSI_NS4_8TiledMMAINS4_8MMA_AtomIJNS4_4SM904GMMA27MMA_64x128x32_S32S8S8_SS_TNEEEENS4_6LayoutISC_NS5_IJNSA_ILi0EEESQ_SQ_EEEEENS5_IJNS4_10UnderscoreEST_ST_EEEEENS4_13SM90_TMA_LOADENS4_14ComposedLayoutINS4_7SwizzleILi2ELi4ELi3EEENS4_18smem_ptr_flag_bitsILi8EEENSP_INS5_IJNSA_ILi8EEESF_EEENS5_IJSF_SB_EEEEEEEvNS4_8identityESW_S16_vS17_EENS_8epilogue10collective6detail29Sm90TmaWarpSpecializedAdapterINS1A_15DefaultEpilogueIaSI_SI_NS19_6thread17LinearCombinationIaLi1EiiLNS1E_9ScaleType4KindE0ELNS_15FloatRoundStyleE2EaEENS1_15EpilogueDefaultEEEEEvvEEEEvNT_6ParamsE,@"STO_CUDA_ENTRY STV_DEFAULT"
_ZN7cutlass13device_kernelINS_4gemm6kernel13GemmUniversalIN4cute5tupleIJiiiiEEENS1_10collective13CollectiveMmaINS1_34MainloopSm90TmaGmmaWarpSpecializedILi18ENS5_IJNS4_1CILi1EEESB_SB_EEENS1_32KernelTmaWarpSpecializedPingpongEEENS5_IJNSA_ILi64EEENSA_ILi128EEESF_EEEaNS5_IJlSB_lEEEaSI_NS4_8TiledMMAINS4_8MMA_AtomIJNS4_4SM904GMMA27MMA_64x128x32_S32S8S8_SS_TNEEEENS4_6LayoutISC_NS5_IJNSA_ILi0EEESQ_SQ_EEEEENS5_IJNS4_10UnderscoreEST_ST_EEEEENS4_13SM90_TMA_LOADENS4_14ComposedLayoutINS4_7SwizzleILi2ELi4ELi3EEENS4_18smem_ptr_flag_bitsILi8EEENSP_INS5_IJNSA_ILi8EEESF_EEENS5_IJSF_SB_EEEEEEEvNS4_8identityESW_S16_vS17_EENS_8epilogue10collective6detail29Sm90TmaWarpSpecializedAdapterINS1A_15DefaultEpilogueIaSI_SI_NS19_6thread17LinearCombinationIaLi1EiiLNS1E_9ScaleType4KindE0ELNS_15FloatRoundStyleE2EaEENS1_15EpilogueDefaultEEEEEvvEEEEvNT_6ParamsE:
[----:B------:R-:W0:Y:S02]  /*0000*/  LDC R1, c[0x0][0x28] ;  /* 0x00000a00ff017b82 */ /* 0x000e240000000800 */
[----:B0-----:R-:W-:Y:S01]  /*0010*/  VIADD R1, R1, 0xfffffff8 ;  /* 0xfffffff801017836 */ /* 0x001fe20000000000 */
[----:B------:R-:W0:Y:S01]  /*0020*/  S2R R4, SR_TID.X ;  /* 0x0000000000047919 */ /* 0x000e220000002100 */
[----:B------:R-:W-:Y:S01]  /*0030*/  ELECT P0, URZ, PT ;  /* 0x00000000003f782f */ /* 0x000fe20003800000 */
[----:B------:R-:W-:Y:S01]  /*0040*/  BSSY B0, `(.L_x_0) ;  /* 0x000000f000007945 */ /* 0x000fe20003800000 */
[--C-:B0-----:R-:W-:Y:S02]  /*0050*/  SHF.R.U32.HI R0, RZ, 0x5, R4.reuse ;  /* 0x00000005ff007819 */ /* 0x101fe40000011604 */
[----:B------:R-:W-:-:S03]  /*0060*/  SHF.R.U32.HI R5, RZ, 0x7, R4 ;  /* 0x00000007ff057819 */ /* 0x000fc60000011604 */
[----:B------:R-:W0:Y:S04]  /*0070*/  SHFL.IDX PT, R2, R0, RZ, 0x1f ;  /* 0x00001fff00027589 */ /* 0x000e2800000e0000 */
[----:B------:R1:W2:Y:S01]  /*0080*/  SHFL.IDX PT, R8, R5, RZ, 0x1f ;  /* 0x00001fff05087589 */ /* 0x0002a200000e0000 */
[----:B0-----:R-:W-:-:S13]  /*0090*/  ISETP.NE.OR P0, PT, R2, RZ, !P0 ;  /* 0x000000ff0200720c */ /* 0x001fda0004705670 */
[----:B-12---:R-:W-:Y:S05]  /*00a0*/  @P0 BRA `(.L_x_1) ;  /* 0x0000000000200947 */ /* 0x006fea0003800000 */
[----:B------:R-:W-:Y:S02]  /*00b0*/  ULDC.64 UR4, c[0x0][0x198] ;  /* 0x0000660000047ab9 */ /* 0x000fe40000000a00 */
[----:B------:R-:W-:Y:S02]  /*00c0*/  UIADD3 UR6, UP0, UR4, 0xf0, URZ ;  /* 0x000000f004067890 */ /* 0x000fe4000ff1e03f */
[----:B------:R-:W-:Y:S02]  /*00d0*/  UIADD3 UR4, UP1, UR4, 0x1f0, URZ ;  /* 0x000001f004047890 */ /* 0x000fe4000ff3e03f */
[----:B------:R-:W-:Y:S02]  /*00e0*/  UIADD3.X UR7, URZ, UR5, URZ, UP0, !UPT ;  /* 0x000000053f077290 */ /* 0x000fe400087fe43f */
[----:B------:R-:W-:-:S07]  /*00f0*/  UIADD3.X UR5, URZ, UR5, URZ, UP1, !UPT ;  /* 0x000000053f057290 */ /* 0x000fce0008ffe43f */
[----:B------:R0:W-:Y:S02]  /*0100*/  UTMACCTL.PF [UR6] ;  /* 0x00000000060079b9 */ /* 0x0001e40008040000 */
[----:B------:R0:W-:Y:S02]  /*0110*/  UTMACCTL.PF [UR4] ;  /* 0x00000000040079b9 */ /* 0x0001e40008040000 */
[----:B0-----:R-:W-:Y:S01]  /*0120*/  NOP ;  /* 0x0000000000007918 */ /* 0x001fe20000000000 */
.L_x_1:
[----:B------:R-:W-:Y:S05]  /*0130*/  BSYNC B0 ;  /* 0x0000000000007941 */ /* 0x000fea0003800000 */
.L_x_0:
[----:B------:R-:W0:Y:S02]  /*0140*/  SHFL.IDX PT, R3, R0, RZ, 0x1f ;  /* 0x00001fff00037589 */ /* 0x000e2400000e0000 */
[----:B0-----:R-:W-:-:S13]  /*0150*/  ISETP.NE.AND P0, PT, R3, RZ, PT ;  /* 0x000000ff0300720c */ /* 0x001fda0003f05270 */
[----:B------:R-:W-:Y:S05]  /*0160*/  @P0 BRA `(.L_x_2) ;  /* 0x0000000000d40947 */ /* 0x000fea0003800000 */
[----:B------:R-:W-:Y:S01]  /*0170*/  ELECT P0, URZ, PT ;  /* 0x00000000003f782f */ /* 0x000fe20003800000 */
[----:B------:R-:W-:-:S12]  /*0180*/  BSSY B0, `(.L_x_2) ;  /* 0x0000033000007945 */ /* 0x000fd80003800000 */
[----:B------:R-:W-:Y:S05]  /*0190*/  @!P0 BRA `(.L_x_3) ;  /* 0x0000000000c48947 */ /* 0x000fea0003800000 */
[----:B------:R-:W0:Y:S01]  /*01a0*/  S2UR UR8, SR_CgaCtaId ;  /* 0x00000000000879c3 */ /* 0x000e220000008800 */
[----:B------:R-:W-:Y:S01]  /*01b0*/  UMOV UR4, 0x400 ;  /* 0x0000040000047882 */ /* 0x000fe20000000000 */
[----:B------:R-:W-:Y:S01]  /*01c0*/  UMOV UR5, 0x1 ;  /* 0x0000000100057882 */ /* 0x000fe20000000000 */
[----:B------:R-:W-:Y:S02]  /*01d0*/  UMOV UR6, 0x80 ;  /* 0x0000008000067882 */ /* 0x000fe40000000000 */
[----:B------:R-:W-:-:S04]  /*01e0*/  UIADD3 UR6, -UR6, 0x100000, URZ ;  /* 0x0010000006067890 */ /* 0x000fc8000fffe13f */
[----:B------:R-:W-:Y:S02]  /*01f0*/  USHF.L.U32 UR7, UR6, 0xb, URZ ;  /* 0x0000000b06077899 */ /* 0x000fe4000800063f */
[----:B------:R-:W-:Y:S02]  /*0200*/  USHF.L.U32 UR6, UR6, 0x1, URZ ;  /* 0x0000000106067899 */ /* 0x000fe4000800063f */
[----:B0-----:R-:W-:Y:S02]  /*0210*/  ULEA UR8, UR8, UR4, 0x18 ;  /* 0x0000000408087291 */ /* 0x001fe4000f8ec03f */
[----:B------:R-:W-:-:S04]  /*0220*/  UIADD3 UR4, -UR5, 0x100000, URZ ;  /* 0x0010000005047890 */ /* 0x000fc8000fffe13f */
[----:B------:R-:W-:Y:S02]  /*0230*/  USHF.L.U32 UR5, UR4, 0xb, URZ ;  /* 0x0000000b04057899 */ /* 0x000fe4000800063f */
[----:B------:R-:W-:Y:S01]  /*0240*/  USHF.L.U32 UR4, UR4, 0x1, URZ ;  /* 0x0000000104047899 */ /* 0x000fe2000800063f */
[----:B------:R-:W0:Y:S11]  /*0250*/  FENCE.VIEW.ASYNC.S ;  /* 0x00000000000073c6 */ /* 0x000e360000000000 */
[----:B0-----:R0:W1:Y:S01]  /*0260*/  SYNCS.EXCH.64 URZ, [UR8], UR4 ;  /* 0x00000004083f75b2 */ /* 0x0010620008000100 */
[----:B------:R0:W2:Y:S01]  /*0270*/  SYNCS.EXCH.64 URZ, [UR8+0x90], UR6 ;  /* 0x00009006083f75b2 */ /* 0x0000a20008000100 */
[----:B------:R0:W3:Y:S01]  /*0280*/  SYNCS.EXCH.64 URZ, [UR8+0x8], UR4 ;  /* 0x00000804083f75b2 */ /* 0x0000e20008000100 */
[----:B------:R0:W4:Y:S01]  /*0290*/  SYNCS.EXCH.64 URZ, [UR8+0x98], UR6 ;  /* 0x00009806083f75b2 */ /* 0x0001220008000100 */
[----:B------:R0:W0:Y:S01]  /*02a0*/  SYNCS.EXCH.64 URZ, [UR8+0x10], UR4 ;  /* 0x00001004083f75b2 */ /* 0x0000220008000100 */
        /* <DEDUP_REMOVED lines=31> */
[----:B-1234-:R-:W-:Y:S01]  /*04a0*/  NOP ;  /* 0x0000000000007918 */ /* 0x01efe20000000000 */
.L_x_3:
[----:B0-----:R-:W-:Y:S05]  /*04b0*/  BSYNC B0 ;  /* 0x0000000000007941 */ /* 0x001fea0003800000 */
.L_x_2:
[----:B------:R-:W0:Y:S01]  /*04c0*/  SHFL.IDX PT, R6, R0, RZ, 0x1f ;  /* 0x00001fff00067589 */ /* 0x000e2200000e0000 */
[----:B------:R-:W-:Y:S01]  /*04d0*/  ELECT P0, URZ, PT ;  /* 0x00000000003f782f */ /* 0x000fe20003800000 */
[----:B------:R-:W-:Y:S01]  /*04e0*/  NOP ;  /* 0x0000000000007918 */ /* 0x000fe20000000000 */
[----:B------:R-:W-:Y:S01]  /*04f0*/  ELECT P1, URZ, PT ;  /* 0x00000000003f782f */ /* 0x000fe20003820000 */
[----:B------:R-:W1:Y:S01]  /*0500*/  SHFL.IDX PT, R3, R0, RZ, 0x1f ;  /* 0x00001fff00037589 */ /* 0x000e6200000e0000 */
[----:B------:R-:W-:Y:S01]  /*0510*/  UMOV UR4, 0x20 ;  /* 0x0000002000047882 */ /* 0x000fe20000000000 */
[----:B------:R-:W-:Y:S01]  /*0520*/  UMOV UR11, 0x80 ;  /* 0x00000080000b7882 */ /* 0x000fe20000000000 */
[----:B------:R-:W-:Y:S01]  /*0530*/  NOP ;  /* 0x0000000000007918 */ /* 0x000fe20000000000 */
[C---:B------:R-:W-:Y:S01]  /*0540*/  VIADD R33, R8.reuse, 0xffffffff ;  /* 0xffffffff08217836 */ /* 0x040fe20000000000 */
[----:B------:R-:W2:Y:S01]  /*0550*/  SHFL.IDX PT, R5, R5, RZ, 0x1f ;  /* 0x00001fff05057589 */ /* 0x000ea200000e0000 */
[----:B------:R-:W-:Y:S01]  /*0560*/  ULDC.64 UR36, c[0x0][0x208] ;  /* 0x0000820000247ab9 */ /* 0x000fe20000000a00 */
[----:B------:R-:W-:-:S02]  /*0570*/  ISETP.NE.AND P2, PT, R8, RZ, PT ;  /* 0x000000ff0800720c */ /* 0x000fc40003f45270 */
[----:B------:R-:W-:Y:S02]  /*0580*/  ISETP.GE.U32.AND P3, PT, R33, 0x2, PT ;  /* 0x000000022100780c */ /* 0x000fe40003f66070 */
[----:B0-----:R-:W-:Y:S02]  /*0590*/  ISETP.NE.OR P0, PT, R6, RZ, !P0 ;  /* 0x000000ff0600720c */ /* 0x001fe40004705670 */
[----:B-1----:R-:W-:Y:S02]  /*05a0*/  ISETP.NE.OR P1, PT, R3, RZ, !P1 ;  /* 0x000000ff0300720c */ /* 0x002fe40004f25670 */
[----:B------:R-:W-:-:S04]  /*05b0*/  SHF.R.S32.HI R3, RZ, 0x1f, R2 ;  /* 0x0000001fff037819 */ /* 0x000fc80000011402 */
[----:B------:R-:W-:-:S05]  /*05c0*/  LEA.HI R3, R3, R2, RZ, 0x2 ;  /* 0x0000000203037211 */ /* 0x000fca00078f10ff */
[----:B------:R-:W-:Y:S01]  /*05d0*/  VOTEU.ALL UP0, P0 ;  /* 0x00000000003f7886 */ /* 0x000fe20000000000 */
[----:B------:R-:W-:Y:S01]  /*05e0*/  LOP3.LUT R3, R3, 0xfffffffc, RZ, 0xc0, !PT ;  /* 0xfffffffc03037812 */ /* 0x000fe200078ec0ff */
[----:B------:R-:W-:-:S03]  /*05f0*/  VOTEU.ALL UP1, P1 ;  /* 0x00000000003f7886 */ /* 0x000fc60000820000 */
[----:B------:R-:W0:Y:S01]  /*0600*/  @!UP0 S2UR UR7, SR_CgaCtaId ;  /* 0x00000000000789c3 */ /* 0x000e220000008800 */
[----:B------:R-:W-:Y:S01]  /*0610*/  @!UP0 UMOV UR6, 0x400 ;  /* 0x0000040000068882 */ /* 0x000fe20000000000 */
[----:B------:R-:W-:-:S04]  /*0620*/  @!UP0 UIADD3 UR4, -UR4, 0x100000, URZ ;  /* 0x0010000004048890 */ /* 0x000fc8000fffe13f */
[----:B------:R-:W-:Y:S02]  /*0630*/  @!UP0 USHF.L.U32 UR5, UR4, 0xb, URZ ;  /* 0x0000000b04058899 */ /* 0x000fe4000800063f */
[----:B------:R-:W-:Y:S01]  /*0640*/  @!UP0 USHF.L.U32 UR4, UR4, 0x1, URZ ;  /* 0x0000000104048899 */ /* 0x000fe2000800063f */
[----:B------:R-:W-:Y:S01]  /*0650*/  IMAD.IADD R0, R2, 0x1, -R3 ;  /* 0x0000000102007824 */ /* 0x000fe200078e0a03 */
[----:B------:R-:W-:Y:S01]  /*0660*/  @!UP1 UMOV UR9, 0x400 ;  /* 0x0000040000099882 */ /* 0x000fe20000000000 */
[----:B------:R-:W-:Y:S01]  /*0670*/  VOTEU.ALL UP2, P1 ;  /* 0x00000000003f7886 */ /* 0x000fe20000840000 */
[----:B------:R-:W-:Y:S01]  /*0680*/  VOTEU.ALL UP3, P1 ;  /* 0x00000000003f7886 */ /* 0x000fe20000860000 */
[----:B------:R-:W-:Y:S01]  /*0690*/  VOTEU.ALL UP4, P1 ;  /* 0x00000000003f7886 */ /* 0x000fe20000880000 */
[----:B------:R-:W1:Y:S01]  /*06a0*/  @!UP1 S2UR UR10, SR_CgaCtaId ;  /* 0x00000000000a99c3 */ /* 0x000e620000008800 */
[----:B------:R-:W-:Y:S01]  /*06b0*/  VOTEU.ALL UP5, P1 ;  /* 0x00000000003f7886 */ /* 0x000fe200008a0000 */
[----:B------:R-:W-:-:S04]  /*06c0*/  SHF.R.S32.HI R3, RZ, 0x1f, R4 ;  /* 0x0000001fff037819 */ /* 0x000fc80000011404 */
[----:B------:R-:W-:-:S04]  /*06d0*/  LEA.HI R3, R3, R4, RZ, 0x7 ;  /* 0x0000000403037211 */ /* 0x000fc800078f38ff */
[----:B------:R-:W-:-:S05]  /*06e0*/  LOP3.LUT R3, R3, 0xffffff80, RZ, 0xc0, !PT ;  /* 0xffffff8003037812 */ /* 0x000fca00078ec0ff */
[----:B------:R-:W-:Y:S01]  /*06f0*/  IMAD.IADD R3, R4, 0x1, -R3 ;  /* 0x0000000104037824 */ /* 0x000fe200078e0a03 */
[----:B0-----:R-:W-:Y:S02]  /*0700*/  @!UP0 ULEA UR8, UR7, UR6, 0x18 ;  /* 0x0000000607088291 */ /* 0x001fe4000f8ec03f */
[----:B------:R-:W-:-:S04]  /*0710*/  @!UP1 UIADD3 UR6, -UR11, 0x100000, URZ ;  /* 0x001000000b069890 */ /* 0x000fc8000fffe13f */
[----:B------:R-:W-:Y:S02]  /*0720*/  @!UP1 USHF.L.U32 UR7, UR6, 0xb, URZ ;  /* 0x0000000b06079899 */ /* 0x000fe4000800063f */
[----:B------:R-:W-:Y:S01]  /*0730*/  @!UP1 USHF.L.U32 UR6, UR6, 0x1, URZ ;  /* 0x0000000106069899 */ /* 0x000fe2000800063f */
[----:B------:R-:W-:Y:S01]  /*0740*/  VOTEU.ALL UP0, P0 ;  /* 0x00000000003f7886 */ /* 0x000fe20000000000 */
[----:B-1----:R-:W-:Y:S01]  /*0750*/  @!UP1 ULEA UR9, UR10, UR9, 0x18 ;  /* 0x000000090a099291 */ /* 0x002fe2000f8ec03f */
[----:B------:R-:W-:Y:S02]  /*0760*/  VOTEU.ALL UP1, P0 ;  /* 0x00000000003f7886 */ /* 0x000fe40000020000 */
[----:B------:R-:W-:Y:S01]  /*0770*/  ULDC.64 UR10, c[0x0][0x598] ;  /* 0x00016600000a7ab9 */ /* 0x000fe20000000a00 */
[----:B------:R-:W-:Y:S01]  /*0780*/  ISETP.NE.AND P0, PT, R0, 0x3, PT ;  /* 0x000000030000780c */ /* 0x000fe20003f05270 */
[----:B------:R-:W0:Y:S02]  /*0790*/  FENCE.VIEW.ASYNC.S ;  /* 0x00000000000073c6 */ /* 0x000e240000000000 */
[----:B0-----:R0:W1:Y:S01]  /*07a0*/  @!UP0 SYNCS.EXCH.64 URZ, [UR8+0x150], UR4 ;  /* 0x00015004083f85b2 */ /* 0x0010620008000100 */
[----:B------:R-:W-:-:S02]  /*07b0*/  ISETP.NE.U32.AND P1, PT, RZ, UR10, PT ;  /* 0x0000000aff007c0c */ /* 0x000fc4000bf25070 */
[----:B------:R-:W-:Y:S02]  /*07c0*/  ISETP.EQ.OR P0, PT, R0, RZ, !P0 ;  /* 0x000000ff0000720c */ /* 0x000fe40004702670 */
[----:B------:R-:W-:Y:S02]  /*07d0*/  ISETP.NE.AND.EX P1, PT, RZ, UR11, PT, P1 ;  /* 0x0000000bff007c0c */ /* 0x000fe4000bf25310 */
[----:B------:R-:W-:-:S04]  /*07e0*/  ISETP.EQ.AND P0, PT, R8, RZ, P0 ;  /* 0x000000ff0800720c */ /* 0x000fc80000702270 */
[----:B------:R-:W-:-:S04]  /*07f0*/  SEL R16, RZ, 0x1, !P0 ;  /* 0x00000001ff107807 */ /* 0x000fc80004000000 */
[----:B------:R-:W-:Y:S01]  /*0800*/  SEL R16, R16, 0x2, P3 ;  /* 0x0000000210107807 */ /* 0x000fe20001800000 */
[----:B------:R0:W1:Y:S01]  /*0810*/  @!UP1 SYNCS.EXCH.64 URZ, [UR8+0x158], UR4 ;  /* 0x00015804083f95b2 */ /* 0x0000620008000100 */
[----:B------:R-:W-:Y:S01]  /*0820*/  NOP ;  /* 0x0000000000007918 */ /* 0x000fe20000000000 */
[----:B------:R0:W1:Y:S01]  /*0830*/  @!UP2 SYNCS.EXCH.64 URZ, [UR9+0x130], UR6 ;  /* 0x00013006093fa5b2 */ /* 0x0000620008000100 */
[----:B------:R0:W1:Y:S01]  /*0840*/  @!UP3 SYNCS.EXCH.64 URZ, [UR9+0x138], UR6 ;  /* 0x00013806093fb5b2 */ /* 0x0000620008000100 */
[----:B------:R0:W1:Y:S01]  /*0850*/  @!UP4 SYNCS.EXCH.64 URZ, [UR9+0x140], UR6 ;  /* 0x00014006093fc5b2 */ /* 0x0000620008000100 */
[----:B------:R0:W1:Y:S01]  /*0860*/  @!UP5 SYNCS.EXCH.64 URZ, [UR9+0x148], UR6 ;  /* 0x00014806093fd5b2 */ /* 0x0000620008000100 */
[----:B------:R-:W-:Y:S01]  /*0870*/  NOP ;  /* 0x0000000000007918 */ /* 0x000fe20000000000 */
[----:B-1----:R-:W-:Y:S06]  /*0880*/  BAR.SYNC.DEFER_BLOCKING 0x0 ;  /* 0x0000000000007b1d */ /* 0x002fec0000010000 */
[----:B0-2---:R-:W-:Y:S05]  /*0890*/  @!P1 BRA `(.L_x_4) ;  /* 0x00000000001c9947 */ /* 0x005fea0003800000 */
[----:B------:R-:W0:Y:S02]  /*08a0*/  LDC.64 R6, c[0x0][0x598] ;  /* 0x00016600ff067b82 */ /* 0x000e240000000a00 */
[----:B0-----:R-:W2:Y:S02]  /*08b0*/  LDG.E.64 R6, desc[UR36][R6.64] ;  /* 0x0000002406067981 */ /* 0x001ea4000c1e1b00 */
[----:B--2---:R-:W-:-:S04]  /*08c0*/  ISETP.NE.U32.AND P0, PT, R6, RZ, PT ;  /* 0x000000ff0600720c */ /* 0x004fc80003f05070 */
[----:B------:R-:W-:-:S13]  /*08d0*/  ISETP.NE.AND.EX P0, PT, R7, RZ, PT, P0 ;  /* 0x000000ff0700720c */ /* 0x000fda0003f05300 */
[----:B------:R-:W-:Y:S05]  /*08e0*/  @!P0 BRA `(.L_x_4) ;  /* 0x0000000000088947 */ /* 0x000fea0003800000 */
[----:B------:R1:W5:Y:S01]  /*08f0*/  LD.E R88, desc[UR36][R6.64] ;  /* 0x0000002406587980 */ /* 0x000362000c101900 */
[----:B------:R-:W-:Y:S05]  /*0900*/  BRA `(.L_x_5) ;  /* 0x0000000000247947 */ /* 0x000fea0003800000 */
.L_x_4:
[----:B------:R-:W-:Y:S02]  /*0910*/  ULDC.64 UR4, c[0x0][0x588] ;  /* 0x0001620000047ab9 */ /* 0x000fe40000000a00 */
[----:B------:R-:W-:-:S04]  /*0920*/  ISETP.NE.U32.AND P0, PT, RZ, UR4, PT ;  /* 0x00000004ff007c0c */ /* 0x000fc8000bf05070 */
[----:B------:R-:W-:-:S13]  /*0930*/  ISETP.NE.AND.EX P0, PT, RZ, UR5, PT, P0 ;  /* 0x00000005ff007c0c */ /* 0x000fda000bf05300 */
[----:B------:R-:W-:Y:S05]  /*0940*/  @!P0 BRA `(.L_x_6) ;  /* 0x00000000000c8947 */ /* 0x000fea0003800000 */
[----:B------:R-:W0:Y:S02]  /*0950*/  LDC.64 R88, c[0x0][0x588] ;  /* 0x00016200ff587b82 */ /* 0x000e240000000a00 */
[----:B0-----:R0:W5:Y:S01]  /*0960*/  LDG.E R88, desc[UR36][R88.64] ;  /* 0x0000002458587981 */ /* 0x001162000c1e1900 */
[----:B------:R-:W-:Y:S05]  /*0970*/  BRA `(.L_x_5) ;  /* 0x0000000000087947 */ /* 0x000fea0003800000 */
.L_x_6:
[----:B------:R-:W-:Y:S02]  /*0980*/  ULDC UR4, c[0x0][0x580] ;  /* 0x0001600000047ab9 */ /* 0x000fe40000000800 */
[----:B------:R-:W-:-:S07]  /*0990*/  IMAD.U32 R88, RZ, RZ, UR4 ;  /* 0x00000004ff587e24 */ /* 0x000fce000f8e00ff */
.L_x_5:
[----:B------:R-:W-:Y:S02]  /*09a0*/  ULDC.64 UR4, c[0x0][0x5a0] ;  /* 0x0001680000047ab9 */ /* 0x000fe40000000a00 */
[----:B------:R-:W-:-:S04]  /*09b0*/  ISETP.NE.U32.AND P0, PT, RZ, UR4, PT ;  /* 0x00000004ff007c0c */ /* 0x000fc8000bf05070 */
[----:B------:R-:W-:-:S13]  /*09c0*/  ISETP.NE.AND.EX P0, PT, RZ, UR5, PT, P0 ;  /* 0x00000005ff007c0c */ /* 0x000fda000bf05300 */
[----:B------:R-:W-:Y:S05]  /*09d0*/  @!P0 BRA `(.L_x_7) ;  /* 0x00000000001c8947 */ /* 0x000fea0003800000 */
[----:B-1----:R-:W1:Y:S02]  /*09e0*/  LDC.64 R6, c[0x0][0x5a0] ;  /* 0x00016800ff067b82 */ /* 0x002e640000000a00 */
[----:B-1----:R-:W2:Y:S02]  /*09f0*/  LDG.E.64 R6, desc[UR36][R6.64] ;  /* 0x0000002406067981 */ /* 0x002ea4000c1e1b00 */
[----:B--2---:R-:W-:-:S04]  /*0a00*/  ISETP.NE.U32.AND P0, PT, R6, RZ, PT ;  /* 0x000000ff0600720c */ /* 0x004fc80003f05070 */
[----:B------:R-:W-:-:S13]  /*0a10*/  ISETP.NE.AND.EX P0, PT, R7, RZ, PT, P0 ;  /* 0x000000ff0700720c */ /* 0x000fda0003f05300 */
[----:B------:R-:W-:Y:S05]  /*0a20*/  @!P0 BRA `(.L_x_7) ;  /* 0x0000000000088947 */ /* 0x000fea0003800000 */
[----:B0-----:R2:W5:Y:S01]  /*0a30*/  LD.E R89, desc[UR36][R6.64] ;  /* 0x0000002406597980 */ /* 0x001562000c101900 */
[----:B------:R-:W-:Y:S05]  /*0a40*/  BRA `(.L_x_8) ;  /* 0x0000000000247947 */ /* 0x000fea0003800000 */
.L_x_7:
[----:B------:R-:W-:Y:S02]  /*0a50*/  ULDC.64 UR4, c[0x0][0x590] ;  /* 0x0001640000047ab9 */ /* 0x000fe40000000a00 */
[----:B------:R-:W-:-:S04]  /*0a60*/  ISETP.NE.U32.AND P0, PT, RZ, UR4, PT ;  /* 0x00000004ff007c0c */ /* 0x000fc8000bf05070 */
[----:B------:R-:W-:-:S13]  /*0a70*/  ISETP.NE.AND.EX P0, PT, RZ, UR5, PT, P0 ;  /* 0x00000005ff007c0c */ /* 0x000fda000bf05300 */
[----:B------:R-:W-:Y:S05]  /*0a80*/  @!P0 BRA `(.L_x_9) ;  /* 0x00000000000c8947 */ /* 0x000fea0003800000 */
[----:B-1----:R-:W0:Y:S02]  /*0a90*/  LDC.64 R6, c[0x0][0x590] ;  /* 0x00016400ff067b82 */ /* 0x002e240000000a00 */
[----:B0-----:R0:W5:Y:S01]  /*0aa0*/  LDG.E R89, desc[UR36][R6.64] ;  /* 0x0000002406597981 */ /* 0x001162000c1e1900 */
[----:B------:R-:W-:Y:S05]  /*0ab0*/  BRA `(.L_x_8) ;  /* 0x0000000000087947 */ /* 0x000fea0003800000 */
.L_x_9:
[----:B------:R-:W-:Y:S02]  /*0ac0*/  ULDC UR4, c[0x0][0x584] ;  /* 0x0001610000047ab9 */ /* 0x000fe40000000800 */
[----:B0-----:R-:W-:-:S07]  /*0ad0*/  IMAD.U32 R89, RZ, RZ, UR4 ;  /* 0x00000004ff597e24 */ /* 0x001fce000f8e00ff */
.L_x_8:
[----:B------:R-:W3:Y:S01]  /*0ae0*/  LDC R2, c[0x0][0x65c] ;  /* 0x00019700ff027b82 */ /* 0x000ee20000000800 */
[----:B------:R-:W4:Y:S01]  /*0af0*/  S2R R14, SR_CTAID.Y ;  /* 0x00000000000e7919 */ /* 0x000f220000002600 */
[----:B------:R-:W-:Y:S01]  /*0b00*/  ULDC UR6, c[0x0][0x28c] ;  /* 0x0000a30000067ab9 */ /* 0x000fe20000000800 */
[----:B------:R-:W-:Y:S01]  /*0b10*/  ISETP.NE.AND P0, PT, R8, 0x2, PT ;  /* 0x000000020800780c */ /* 0x000fe20003f05270 */
[----:B------:R-:W-:Y:S01]  /*0b20*/  UIADD3 UR6, UR6, 0x3f, URZ ;  /* 0x0000003f06067890 */ /* 0x000fe2000fffe03f */
[----:B012---:R-:W0:Y:S01]  /*0b30*/  S2R R6, SR_CTAID.X ;  /* 0x0000000000067919 */ /* 0x007e220000002500 */
[----:B------:R-:W-:Y:S01]  /*0b40*/  IMAD.MOV.U32 R7, RZ, RZ, RZ ;  /* 0x000000ffff077224 */ /* 0x000fe200078e00ff */
[----:B------:R-:W-:Y:S01]  /*0b50*/  UMOV UR38, URZ ;  /* 0x0000003f00267c82 */ /* 0x000fe20008000000 */
[----:B------:R-:W-:Y:S01]  /*0b60*/  USHF.R.S32.HI UR7, URZ, 0x1f, UR6 ;  /* 0x0000001f3f077899 */ /* 0x000fe20008011406 */
[----:B------:R-:W-:Y:S01]  /*0b70*/  UMOV UR39, URZ ;  /* 0x0000003f00277c82 */ /* 0x000fe20008000000 */
[----:B------:R-:W-:-:S02]  /*0b80*/  ULDC.64 UR8, c[0x0][0x650] ;  /* 0x0001940000087ab9 */ /* 0x000fc40000000a00 */
[----:B------:R-:W-:-:S04]  /*0b90*/  ULEA.HI UR7, UR7, UR6, URZ, 0x6 ;  /* 0x0000000607077291 */ /* 0x000fc8000f8f303f */
[----:B------:R-:W-:Y:S01]  /*0ba0*/  USHF.R.S32.HI UR40, URZ, 0x6, UR7 ;  /* 0x000000063f287899 */ /* 0x000fe20008011407 */
[----:B---3--:R-:W-:-:S13]  /*0bb0*/  ISETP.NE.AND P1, PT, R2, 0x1, PT ;  /* 0x000000010200780c */ /* 0x008fda0003f25270 */
[----:B------:R-:W0:Y:S01]  /*0bc0*/  @P1 LDC R19, c[0x0][0x10] ;  /* 0x00000400ff131b82 */ /* 0x000e220000000800 */
[----:B----4-:R-:W-:Y:S02]  /*0bd0*/  @P1 IMAD.MOV.U32 R8, RZ, RZ, R14 ;  /* 0x000000ffff081224 */ /* 0x010fe400078e000e */
[----:B------:R-:W-:Y:S02]  /*0be0*/  @P1 IMAD.MOV.U32 R9, RZ, RZ, RZ ;  /* 0x000000ffff091224 */ /* 0x000fe400078e00ff */
[----:B------:R-:W-:-:S03]  /*0bf0*/  @P1 IMAD.MOV.U32 R17, RZ, RZ, RZ ;  /* 0x000000ffff111224 */ /* 0x000fc600078e00ff */
[----:B------:R-:W1:Y:S01]  /*0c00*/  @!P1 LDC R11, c[0x0][0xc] ;  /* 0x00000300ff0b9b82 */ /* 0x000e620000000800 */
[----:B------:R-:W-:Y:S01]  /*0c10*/  ULDC UR4, c[0x0][0xc] ;  /* 0x0000030000047ab9 */ /* 0x000fe20000000800 */
[----:B------:R-:W-:Y:S02]  /*0c20*/  ULDC UR5, c[0x0][0x10] ;  /* 0x0000040000057ab9 */ /* 0x000fe40000000800 */
[----:B------:R-:W-:-:S04]  /*0c30*/  UIMAD.WIDE.U32 UR4, UR4, UR5, URZ ;  /* 0x00000005040472a5 */ /* 0x000fc8000f8e003f */
[----:B------:R-:W2:Y:S01]  /*0c40*/  LDC R2, c[0x0][0x14] ;  /* 0x00000500ff027b82 */ /* 0x000ea20000000800 */
[----:B0-----:R-:W-:-:S04]  /*0c50*/  @P1 IMAD.WIDE.U32 R18, R6, R19, R8 ;  /* 0x0000001306121225 */ /* 0x001fc800078e0008 */
[----:B------:R-:W-:Y:S02]  /*0c60*/  @P1 IMAD.IADD R17, R19, 0x1, R17 ;  /* 0x0000000113111824 */ /* 0x000fe400078e0211 */
[----:B-1----:R-:W-:-:S04]  /*0c70*/  @!P1 IMAD.WIDE.U32 R8, R11, R14, R6 ;  /* 0x0000000e0b089225 */ /* 0x002fc800078e0006 */
[----:B------:R-:W-:Y:S02]  /*0c80*/  @!P1 IMAD.MOV.U32 R18, RZ, RZ, R8 ;  /* 0x000000ffff129224 */ /* 0x000fe400078e0008 */
[----:B------:R-:W-:Y:S02]  /*0c90*/  @!P1 IMAD.MOV.U32 R17, RZ, RZ, R9 ;  /* 0x000000ffff119224 */ /* 0x000fe400078e0009 */
[----:B--2---:R-:W-:-:S04]  /*0ca0*/  IMAD.WIDE.U32 R12, R2, UR4, RZ ;  /* 0x00000004020c7c25 */ /* 0x004fc8000f8e00ff */
[----:B------:R-:W-:Y:S01]  /*0cb0*/  IMAD R23, R2, UR5, RZ ;  /* 0x0000000502177c24 */ /* 0x000fe2000f8e02ff */
[----:B------:R0:W-:Y:S03]  /*0cc0*/  STL.64 [R1], R12 ;  /* 0x0000000c01007387 */ /* 0x0001e60000100a00 */
[----:B------:R-:W-:Y:S01]  /*0cd0*/  IMAD.IADD R23, R13, 0x1, R23 ;  /* 0x000000010d177824 */ /* 0x000fe200078e0217 */
[----:B------:R-:W-:Y:S06]  /*0ce0*/  @P0 BRA `(.L_x_10) ;  /* 0x0000000000200947 */ /* 0x000fec0003800000 */
[----:B------:R-:W-:Y:S01]  /*0cf0*/  UISETP.GE.U32.AND UP0, UPT, UR40, 0x12, UPT ;  /* 0x000000122800788c */ /* 0x000fe2000bf06070 */
[----:B------:R-:W-:Y:S01]  /*0d00*/  IADD3 R18, P0, R18, R12, RZ ;  /* 0x0000000c12127210 */ /* 0x000fe20007f1e0ff */
[----:B------:R-:W-:Y:S01]  /*0d10*/  UIMAD.WIDE.U32 UR4, UR40, 0x38e38e39, URZ ;  /* 0x38e38e39280478a5 */ /* 0x000fe2000f8e003f */
[----:B------:R-:W-:-:S03]  /*0d20*/  UMOV UR39, URZ ;  /* 0x0000003f00277c82 */ /* 0x000fc60008000000 */
[----:B------:R-:W-:Y:S01]  /*0d30*/  USHF.R.U32.HI UR4, URZ, 0x2, UR5 ;  /* 0x000000023f047899 */ /* 0x000fe20008011605 */
[----:B------:R-:W-:-:S03]  /*0d40*/  IMAD.X R17, R23, 0x1, R17, P0 ;  /* 0x0000000117117824 */ /* 0x000fc600000e0611 */
[----:B------:R-:W-:Y:S02]  /*0d50*/  UIMAD UR38, UR4, -0x12, UR40 ;  /* 0xffffffee042678a4 */ /* 0x000fe4000f8e0228 */
[----:B------:R-:W-:-:S12]  /*0d60*/  @UP0 ULOP3.LUT UR39, UR4, 0x1, URZ, 0xc0, !UPT ;  /* 0x0000000104270892 */ /* 0x000fd8000f8ec03f */
.L_x_10:
[----:B------:R-:W-:Y:S01]  /*0d70*/  ISETP.GE.U32.AND P0, PT, R18, UR8, PT ;  /* 0x0000000812007c0c */ /* 0x000fe2000bf06070 */
[----:B------:R-:W-:Y:S01]  /*0d80*/  IMAD.MOV.U32 R19, RZ, RZ, -0x1 ;  /* 0xffffffffff137424 */ /* 0x000fe200078e00ff */
[----:B------:R-:W-:Y:S01]  /*0d90*/  PRMT R8, RZ, 0x7610, R8 ;  /* 0x00007610ff087816 */ /* 0x000fe20000000008 */
[----:B------:R-:W-:Y:S01]  /*0da0*/  IMAD.MOV.U32 R22, RZ, RZ, -0x1 ;  /* 0xffffffffff167424 */ /* 0x000fe200078e00ff */
[----:B------:R-:W-:Y:S01]  /*0db0*/  ISETP.GE.U32.AND.EX P0, PT, R17, UR9, PT, P0 ;  /* 0x0000000911007c0c */ /* 0x000fe2000bf06100 */
[----:B------:R-:W-:-:S12]  /*0dc0*/  IMAD.MOV.U32 R2, RZ, RZ, -0x1 ;  /* 0xffffffffff027424 */ /* 0x000fd800078e00ff */
[----:B------:R-:W-:Y:S05]  /*0dd0*/  @P0 BRA `(.L_x_11) ;  /* 0x00000004005c0947 */ /* 0x000fea0003800000 */
[----:B------:R-:W1:Y:S01]  /*0de0*/  LDC.64 R20, c[0x0][0x628] ;  /* 0x00018a00ff147b82 */ /* 0x000e620000000a00 */
[----:B------:R-:W-:Y:S02]  /*0df0*/  IMAD.MOV.U32 R8, RZ, RZ, R18 ;  /* 0x000000ffff087224 */ /* 0x000fe400078e0012 */
[----:B------:R-:W-:-:S05]  /*0e00*/  IMAD.MOV.U32 R9, RZ, RZ, R17 ;  /* 0x000000ffff097224 */ /* 0x000fca00078e0011 */
[----:B------:R-:W2:Y:S08]  /*0e10*/  LDC R2, c[0x0][0x630] ;  /* 0x00018c00ff027b82 */ /* 0x000eb00000000800 */
[----:B------:R-:W3:Y:S01]  /*0e20*/  LDC.64 R24, c[0x0][0x620] ;  /* 0x00018800ff187b82 */ /* 0x000ee20000000a00 */
[----:B-1----:R-:W-:-:S04]  /*0e30*/  ISETP.NE.U32.AND P0, PT, R20, RZ, PT ;  /* 0x000000ff1400720c */ /* 0x002fc80003f05070 */
[----:B------:R-:W-:-:S13]  /*0e40*/  ISETP.NE.AND.EX P0, PT, R21, RZ, PT, P0 ;  /* 0x000000ff1500720c */ /* 0x000fda0003f05300 */
[----:B--23--:R-:W-:Y:S05]  /*0e50*/  @!P0 BRA `(.L_x_12) ;  /* 0x0000000000288947 */ /* 0x00cfea0003800000 */
[----:B0-----:R-:W0:Y:S02]  /*0e60*/  LDC R13, c[0x0][0x634] ;  /* 0x00018d00ff0d7b82 */ /* 0x001e240000000800 */
[----:B0-----:R-:W-:-:S05]  /*0e70*/  IADD3 R13, P0, R18, R13, RZ ;  /* 0x0000000d120d7210 */ /* 0x001fca0007f1e0ff */
[----:B------:R-:W-:-:S04]  /*0e80*/  IMAD.X R15, RZ, RZ, R17, P0 ;  /* 0x000000ffff0f7224 */ /* 0x000fc800000e0611 */
[----:B------:R-:W-:-:S04]  /*0e90*/  IMAD.WIDE.U32 R8, R15, R20, RZ ;  /* 0x000000140f087225 */ /* 0x000fc800078e00ff */
[----:B------:R-:W-:-:S04]  /*0ea0*/  IMAD.WIDE.U32 R10, P0, R13, R21, R8 ;  /* 0x000000150d0a7225 */ /* 0x000fc80007800008 */
[----:B------:R-:W-:-:S04]  /*0eb0*/  IMAD.WIDE.U32 R8, R13, R20, RZ ;  /* 0x000000140d087225 */ /* 0x000fc800078e00ff */
[----:B------:R-:W-:Y:S01]  /*0ec0*/  IMAD.X R13, RZ, RZ, RZ, P0 ;  /* 0x000000ffff0d7224 */ /* 0x000fe200000e06ff */
[----:B------:R-:W-:Y:S01]  /*0ed0*/  IADD3 RZ, P0, R9, R10, RZ ;  /* 0x0000000a09ff7210 */ /* 0x000fe20007f1e0ff */
[----:B------:R-:W-:-:S04]  /*0ee0*/  IMAD.MOV.U32 R12, RZ, RZ, R11 ;  /* 0x000000ffff0c7224 */ /* 0x000fc800078e000b */
[----:B------:R-:W-:-:S08]  /*0ef0*/  IMAD.WIDE.U32.X R8, R15, R21, R12, P0 ;  /* 0x000000150f087225 */ /* 0x000fd000000e040c */
.L_x_12:
[-CC-:B------:R-:W-:Y:S01]  /*0f00*/  SHF.R.U64 R31, R8, R2.reuse, R9.reuse ;  /* 0x00000002081f7219 */ /* 0x180fe20000001209 */
[----:B0-----:R-:W0:Y:S01]  /*0f10*/  LDC R12, c[0x0][0x618] ;  /* 0x00018600ff0c7b82 */ /* 0x001e220000000800 */
[----:B------:R-:W-:Y:S01]  /*0f20*/  SHF.R.U32.HI R7, RZ, R2, R9 ;  /* 0x00000002ff077219 */ /* 0x000fe20000011609 */
[----:B------:R-:W-:Y:S01]  /*0f30*/  ULDC UR4, c[0x0][0x150] ;  /* 0x0000540000047ab9 */ /* 0x000fe20000000800 */
[----:B------:R-:W-:Y:S01]  /*0f40*/  IADD3 R11, P0, RZ, -R31, RZ ;  /* 0x8000001fff0b7210 */ /* 0x000fe20007f1e0ff */
[----:B------:R-:W-:Y:S01]  /*0f50*/  IMAD.MOV.U32 R19, RZ, RZ, R17 ;  /* 0x000000ffff137224 */ /* 0x000fe200078e0011 */
[----:B------:R-:W-:-:S03]  /*0f60*/  I2FP.F32.U32 R2, R6 ;  /* 0x0000000600027245 */ /* 0x000fc60000201000 */
[----:B------:R-:W1:Y:S01]  /*0f70*/  LDC.64 R26, c[0x0][0x640] ;  /* 0x00019000ff1a7b82 */ /* 0x000e620000000a00 */
[----:B------:R-:W-:Y:S02]  /*0f80*/  IMAD.X R13, RZ, RZ, ~R7, P0 ;  /* 0x000000ffff0d7224 */ /* 0x000fe400000e0e07 */
[----:B------:R-:W-:Y:S01]  /*0f90*/  FMUL R2, R2, UR4 ;  /* 0x0000000402027c20 */ /* 0x000fe20008400000 */
[----:B------:R-:W-:Y:S01]  /*0fa0*/  IMAD.WIDE.U32 R8, R11, R24, R18 ;  /* 0x000000180b087225 */ /* 0x000fe200078e0012 */
[----:B------:R-:W-:-:S03]  /*0fb0*/  ULDC UR4, c[0x0][0x154] ;  /* 0x0000550000047ab9 */ /* 0x000fc60000000800 */
[----:B------:R-:W-:Y:S01]  /*0fc0*/  IMAD R10, R13, R24, RZ ;  /* 0x000000180d0a7224 */ /* 0x000fe200078e02ff */
[----:B------:R-:W2:Y:S01]  /*0fd0*/  LDC R7, c[0x0][0x144] ;  /* 0x00005100ff077b82 */ /* 0x000ea20000000800 */
[----:B------:R-:W3:Y:S02]  /*0fe0*/  F2I.U32.TRUNC.NTZ R2, R2 ;  /* 0x0000000200027305 */ /* 0x000ee4000020f000 */
[----:B------:R-:W-:-:S04]  /*0ff0*/  IMAD R11, R11, R25, R10 ;  /* 0x000000190b0b7224 */ /* 0x000fc800078e020a */
[----:B------:R-:W-:Y:S01]  /*1000*/  IMAD.IADD R9, R9, 0x1, R11 ;  /* 0x0000000109097824 */ /* 0x000fe200078e020b */
[----:B------:R-:W4:Y:S01]  /*1010*/  LDC R22, c[0x0][0x608] ;  /* 0x00018200ff167b82 */ /* 0x000f220000000800 */
[----:B------:R-:W-:-:S03]  /*1020*/  IMAD.MOV.U32 R11, RZ, RZ, -0x1 ;  /* 0xffffffffff0b7424 */ /* 0x000fc600078e00ff */
[--C-:B0-----:R-:W-:Y:S02]  /*1030*/  SHF.R.U64 R20, R8, R12, R9.reuse ;  /* 0x0000000c08147219 */ /* 0x101fe40000001209 */
[----:B------:R-:W-:Y:S02]  /*1040*/  I2FP.F32.U32 R8, R14 ;  /* 0x0000000e00087245 */ /* 0x000fe40000201000 */
[----:B------:R-:W0:Y:S01]  /*1050*/  LDC R24, c[0x0][0x658] ;  /* 0x00019600ff187b82 */ /* 0x000e220000000800 */
[----:B-1----:R-:W-:Y:S01]  /*1060*/  ISETP.NE.U32.AND P0, PT, R26, RZ, PT ;  /* 0x000000ff1a00720c */ /* 0x002fe20003f05070 */
[----:B---3--:R-:W-:Y:S02]  /*1070*/  IMAD.MOV R10, RZ, RZ, -R2 ;  /* 0x000000ffff0a7224 */ /* 0x008fe400078e0a02 */
[----:B------:R-:W-:Y:S01]  /*1080*/  FMUL R8, R8, UR4 ;  /* 0x0000000408087c20 */ /* 0x000fe20008400000 */
[----:B------:R-:W-:Y:S02]  /*1090*/  SHF.R.U32.HI R9, RZ, R12, R9 ;  /* 0x0000000cff097219 */ /* 0x000fe40000011609 */
[----:B------:R-:W-:Y:S01]  /*10a0*/  ISETP.NE.AND.EX P0, PT, R27, RZ, PT, P0 ;  /* 0x000000ff1b00720c */ /* 0x000fe20003f05300 */
[----:B------:R1:W3:Y:S01]  /*10b0*/  F2I.U32.TRUNC.NTZ R15, R8 ;  /* 0x00000008000f7305 */ /* 0x0002e2000020f000 */
[----:B------:R-:W1:Y:S01]  /*10c0*/  LDC R19, c[0x0][0x148] ;  /* 0x00005200ff137b82 */ /* 0x000e620000000800 */
[----:B--2---:R-:W-:-:S07]  /*10d0*/  IMAD R2, R7, R10, R6 ;  /* 0x0000000a07027224 */ /* 0x004fce00078e0206 */
[----:B------:R-:W2:Y:S01]  /*10e0*/  LDC R25, c[0x0][0x600] ;  /* 0x00018000ff197b82 */ /* 0x000ea20000000800 */
[-CC-:B----4-:R-:W-:Y:S02]  /*10f0*/  SHF.R.U64 R32, R20, R22.reuse, R9.reuse ;  /* 0x0000001614207219 */ /* 0x190fe40000001209 */
[----:B------:R-:W-:Y:S01]  /*1100*/  SHF.R.U32.HI R7, RZ, R22, R9 ;  /* 0x00000016ff077219 */ /* 0x000fe20000011609 */
[----:B------:R-:W-:-:S04]  /*1110*/  IMAD.MOV.U32 R9, RZ, RZ, 0x1 ;  /* 0x00000001ff097424 */ /* 0x000fc800078e00ff */
[----:B------:R-:W4:Y:S01]  /*1120*/  LDC R28, c[0x0][0x648] ;  /* 0x00019200ff1c7b82 */ /* 0x000f220000000800 */
[-C--:B0-----:R-:W-:Y:S02]  /*1130*/  SHF.L.U32 R6, R11, R24.reuse, RZ ;  /* 0x000000180b067219 */ /* 0x081fe400000006ff */
[--C-:B------:R-:W-:Y:S02]  /*1140*/  SHF.R.U64 R22, R32, R24, R7.reuse ;  /* 0x0000001820167219 */ /* 0x100fe40000001207 */
[----:B------:R-:W-:Y:S02]  /*1150*/  LOP3.LUT R13, RZ, R6, RZ, 0x33, !PT ;  /* 0x00000006ff0d7212 */ /* 0x000fe400078e33ff */
[-C--:B------:R-:W-:Y:S01]  /*1160*/  SHF.R.U32.HI R7, RZ, R24.reuse, R7 ;  /* 0x00000018ff077219 */ /* 0x080fe20000011607 */
[----:B------:R-:W0:Y:S01]  /*1170*/  LDC R29, c[0x0][0x638] ;  /* 0x00018e00ff1d7b82 */ /* 0x000e220000000800 */
[----:B------:R-:W-:Y:S01]  /*1180*/  SHF.L.U32 R12, R9, R24, RZ ;  /* 0x00000018090c7219 */ /* 0x000fe200000006ff */
[----:B------:R-:W-:-:S06]  /*1190*/  IMAD.MOV.U32 R6, RZ, RZ, R22 ;  /* 0x000000ffff067224 */ /* 0x000fcc00078e0016 */
[----:B------:R-:W0:Y:S01]  /*11a0*/  LDC R30, c[0x0][0x610] ;  /* 0x00018400ff1e7b82 */ /* 0x000e220000000800 */
[----:B-1-3--:R-:W-:Y:S05]  /*11b0*/  @!P0 BRA `(.L_x_13) ;  /* 0x0000000000288947 */ /* 0x00afea0003800000 */
[----:B------:R-:W1:Y:S02]  /*11c0*/  LDC R11, c[0x0][0x64c] ;  /* 0x00019300ff0b7b82 */ /* 0x000e640000000800 */
[----:B-1----:R-:W-:-:S05]  /*11d0*/  IADD3 R11, P0, R22, R11, RZ ;  /* 0x0000000b160b7210 */ /* 0x002fca0007f1e0ff */
        /* <DEDUP_REMOVED lines=8> */
.L_x_13:
[----:B----4-:R-:W-:Y:S01]  /*1260*/  SHF.R.U64 R6, R6, R28, R7 ;  /* 0x0000001c06067219 */ /* 0x010fe20000001207 */
[----:B--2---:R-:W-:Y:S01]  /*1270*/  VIADD R7, R25, 0xffffffff ;  /* 0xffffffff19077836 */ /* 0x004fe20000000000 */
[----:B------:R-:W-:Y:S01]  /*1280*/  LOP3.LUT R13, R32, R13, RZ, 0xc0, !PT ;  /* 0x0000000d200d7212 */ /* 0x000fe200078ec0ff */
[----:B------:R-:W-:Y:S02]  /*1290*/  IMAD.MOV R15, RZ, RZ, -R15 ;  /* 0x000000ffff0f7224 */ /* 0x000fe400078e0a0f */
[----:B------:R-:W-:Y:S01]  /*12a0*/  IMAD.MOV R8, RZ, RZ, -R6 ;  /* 0x000000ffff087224 */ /* 0x000fe200078e0a06 */
[----:B------:R-:W-:Y:S01]  /*12b0*/  LOP3.LUT R7, R20, R7, RZ, 0xc0, !PT ;  /* 0x0000000714077212 */ /* 0x000fe200078ec0ff */
[----:B------:R-:W-:Y:S02]  /*12c0*/  IMAD R13, R12, R6, R13 ;  /* 0x000000060c0d7224 */ /* 0x000fe400078e020d */
[----:B------:R-:W-:Y:S02]  /*12d0*/  @P1 IMAD R2, R19, R15, R14 ;  /* 0x0000000f13021224 */ /* 0x000fe400078e020e */
[----:B0-----:R-:W-:-:S02]  /*12e0*/  IMAD R6, R8, R29, R22 ;  /* 0x0000001d08067224 */ /* 0x001fc400078e0216 */
[----:B------:R-:W-:Y:S02]  /*12f0*/  IMAD R2, R13, R30, R2 ;  /* 0x0000001e0d027224 */ /* 0x000fe400078e0202 */
[----:B------:R-:W-:Y:S02]  /*1300*/  IMAD R19, R6, R25, R7 ;  /* 0x0000001906137224 */ /* 0x000fe400078e0207 */
[----:B------:R-:W-:-:S03]  /*1310*/  IMAD.MOV.U32 R8, RZ, RZ, 0x1 ;  /* 0x00000001ff087424 */ /* 0x000fc600078e00ff */
[----:B------:R-:W-:Y:S02]  /*1320*/  SEL R22, R19, R2, !P1 ;  /* 0x0000000213167207 */ /* 0x000fe40004800000 */
[----:B------:R-:W-:Y:S01]  /*1330*/  SEL R19, R2, R19, !P1 ;  /* 0x0000001302137207 */ /* 0x000fe20004800000 */
[----:B------:R-:W-:-:S07]  /*1340*/  IMAD.MOV.U32 R2, RZ, RZ, R31 ;  /* 0x000000ffff027224 */ /* 0x000fce00078e001f */
.L_x_11:
[----:B------:R-:W-:Y:S05]  /*1350*/  @!P2 BRA `(.L_x_14) ;  /* 0x000000440090a947 */ /* 0x000fea0003800000 */
[----:B------:R-:W-:-:S13]  /*1360*/  ISETP.GT.U32.AND P0, PT, R33, 0x1, PT ;  /* 0x000000012100780c */ /* 0x000fda0003f04070 */
[----:B------:R-:W-:Y:S05]  /*1370*/  @P0 EXIT ;  /* 0x000000000000094d */ /* 0x000fea0003800000 */
.L_x_15:
[----:B------:R-:W-:-:S08]  /*1380*/  NOP ;  /* 0x0000000000007918 */ /* 0x000fd00000000000 */
[----:B------:R-:W1:Y:S02]  /*1390*/  USETMAXREG.TRY_ALLOC.CTAPOOL UP0, 0xe8 ;  /* 0x000000e8000079c8 */ /* 0x000e640008000600 */
[----:B-1----:R-:W-:-:S13]  /*13a0*/  PLOP3.LUT P0, PT, PT, PT, UP0, 0x80, 0x0 ;  /* 0x000000000000781c */ /* 0x002fda0003f0f008 */
[----:B------:R-:W-:Y:S05]  /*13b0*/  @!P0 BRA `(.L_x_15) ;  /* 0xfffffffc00f08947 */ /* 0x000fea000383ffff */
[----:B------:R-:W-:-:S13]  /*13c0*/  LOP3.LUT P0, RZ, R8, 0xff, RZ, 0xc0, !PT ;  /* 0x000000ff08ff7812 */ /* 0x000fda000780c0ff */
[----:B------:R-:W-:Y:S05]  /*13d0*/  @!P0 EXIT ;  /* 0x000000000000894d */ /* 0x000fea0003800000 */
[----:B------:R-:W1:Y:S01]  /*13e0*/  S2UR UR4, SR_CgaCtaId ;  /* 0x00000000000479c3 */ /* 0x000e620000008800 */
[----:B------:R-:W-:Y:S01]  /*13f0*/  VIADD R6, R5, 0xffffffff ;  /* 0xffffffff05067836 */ /* 0x000fe20000000000 */
[----:B------:R-:W-:Y:S01]  /*1400*/  SHF.R.S32.HI R0, RZ, 0x1f, R3 ;  /* 0x0000001fff007819 */ /* 0x000fe20000011403 */
[----:B------:R-:W-:Y:S01]  /*1410*/  UMOV UR41, 0x400 ;  /* 0x0000040000297882 */ /* 0x000fe20000000000 */
[----:B------:R-:W-:Y:S02]  /*1420*/  UISETP.LT.AND UP0, UPT, UR40, 0x1, UPT ;  /* 0x000000012800788c */ /* 0x000fe4000bf01270 */
[----:B------:R-:W-:Y:S01]  /*1430*/  R2UR UR42, R6 ;  /* 0x00000000062a72ca */ /* 0x000fe200000e0000 */
[----:B------:R-:W-:Y:S01]  /*1440*/  ULDC UR6, c[0x0][0x284] ;  /* 0x0000a10000067ab9 */ /* 0x000fe20000000800 */
[CC--:B------:R-:W-:Y:S01]  /*1450*/  LEA.HI R4, R0.reuse, R3.reuse, RZ, 0x2 ;  /* 0x0000000300047211 */ /* 0x0c0fe200078f10ff */
[----:B------:R-:W-:Y:S01]  /*1460*/  USEL UR43, UR40, 0x1, UP0 ;  /* 0x00000001282b7887 */ /* 0x000fe20008000000 */
[----:B------:R-:W-:Y:S01]  /*1470*/  LEA.HI R0, R0, R3, RZ, 0x5 ;  /* 0x0000000300007211 */ /* 0x000fe200078f28ff */
[----:B------:R-:W-:Y:S01]  /*1480*/  USHF.L.U32 UR46, UR40, 0x1, URZ ;  /* 0x00000001282e7899 */ /* 0x000fe2000800063f */
[--C-:B------:R-:W-:Y:S01]  /*1490*/  SHF.R.S32.HI R90, RZ, 0x2, R4.reuse ;  /* 0x00000002ff5a7819 */ /* 0x100fe20000011404 */
[----:B------:R-:W-:Y:S01]  /*14a0*/  UIADD3 UR43, -UR43, UR40, URZ ;  /* 0x000000282b2b7290 */ /* 0x000fe2000fffe13f */
[----:B------:R-:W-:-:S02]  /*14b0*/  SHF.R.S32.HI R5, RZ, 0x1f, R4 ;  /* 0x0000001fff057819 */ /* 0x000fc40000011404 */
[----:B------:R-:W-:Y:S02]  /*14c0*/  LOP3.LUT R92, R4, 0xfffffffc, RZ, 0xc0, !PT ;  /* 0xfffffffc045c7812 */ /* 0x000fe400078ec0ff */
[----:B------:R-:W-:Y:S01]  /*14d0*/  LEA.HI R5, R5, R90, RZ, 0x3 ;  /* 0x0000005a05057211 */ /* 0x000fe200078f18ff */
[----:B------:R-:W-:Y:S01]  /*14e0*/  USHF.L.U32 UR42, UR42, 0x3, URZ ;  /* 0x000000032a2a7899 */ /* 0x000fe2000800063f */
[----:B------:R-:W-:Y:S01]  /*14f0*/  ISETP.NE.AND P0, PT, R6, RZ, PT ;  /* 0x000000ff0600720c */ /* 0x000fe20003f05270 */
[----:B------:R-:W-:Y:S01]  /*1500*/  IMAD.IADD R92, R3, 0x1, -R92 ;  /* 0x00000001035c7824 */ /* 0x000fe200078e0a5c */
[----:B------:R-:W-:Y:S01]  /*1510*/  LOP3.LUT R5, R5, 0xfffffff8, RZ, 0xc0, !PT ;  /* 0xfffffff805057812 */ /* 0x000fe200078ec0ff */
[----:B-1----:R-:W-:Y:S02]  /*1520*/  ULEA UR41, UR4, UR41, 0x18 ;  /* 0x0000002904297291 */ /* 0x002fe4000f8ec03f */
[----:B------:R-:W-:Y:S01]  /*1530*/  IMAD.U32 R94, RZ, RZ, UR42 ;  /* 0x0000002aff5e7e24 */ /* 0x000fe2000f8e00ff */
[----:B------:R-:W-:Y:S01]  /*1540*/  SEL R99, RZ, 0x1, P0 ;  /* 0x00000001ff637807 */ /* 0x000fe20000000000 */
[----:B------:R-:W-:Y:S01]  /*1550*/  IMAD.IADD R90, R90, 0x1, -R5 ;  /* 0x000000015a5a7824 */ /* 0x000fe200078e0a05 */
[----:B------:R-:W-:Y:S01]  /*1560*/  UIADD3 UR47, UR41, 0x130, URZ ;  /* 0x00000130292f7890 */ /* 0x000fe2000fffe03f */
[----:B------:R-:W-:Y:S01]  /*1570*/  SHF.R.S32.HI R5, RZ, 0x5, R0 ;  /* 0x00000005ff057819 */ /* 0x000fe20000011400 */
[----:B------:R-:W-:Y:S01]  /*1580*/  UIADD3 UR4, UR41, 0x200, URZ ;  /* 0x0000020029047890 */ /* 0x000fe2000fffe03f */
[C---:B------:R-:W-:Y:S01]  /*1590*/  LOP3.LUT R96, R94.reuse, 0x8, RZ, 0xc0, !PT ;  /* 0x000000085e607812 */ /* 0x040fe200078ec0ff */
[----:B------:R-:W-:Y:S01]  /*15a0*/  UIADD3 UR5, UR41, 0x12200, URZ ;  /* 0x0001220029057890 */ /* 0x000fe2000fffe03f */
[--C-:B------:R-:W-:Y:S01]  /*15b0*/  SHF.R.S32.HI R91, RZ, 0x1f, R90.reuse ;  /* 0x0000001fff5b7819 */ /* 0x100fe2000001145a */
[----:B------:R-:W-:Y:S01]  /*15c0*/  USHF.R.U32.HI UR4, URZ, 0x4, UR4 ;  /* 0x000000043f047899 */ /* 0x000fe20008011604 */
[C-C-:B------:R-:W-:Y:S01]  /*15d0*/  IMAD R97, R5.reuse, -0x10, -R90.reuse ;  /* 0xfffffff005617824 */ /* 0x140fe200078e0a5a */
[----:B------:R-:W-:Y:S01]  /*15e0*/  USHF.R.U32.HI UR5, URZ, 0x4, UR5 ;  /* 0x000000043f057899 */ /* 0x000fe20008011605 */
[----:B------:R-:W-:Y:S01]  /*15f0*/  IMAD.U32 R93, RZ, RZ, UR47 ;  /* 0x0000002fff5d7e24 */ /* 0x000fe2000f8e00ff */
[----:B------:R-:W-:Y:S01]  /*1600*/  ULOP3.LUT UR4, UR4, 0x3fff, URZ, 0xc0, !UPT ;  /* 0x00003fff04047892 */ /* 0x000fe2000f8ec03f */
[----:B------:R-:W-:Y:S01]  /*1610*/  IMAD.WIDE R90, R5, 0x10, R90 ;  /* 0x00000010055a7825 */ /* 0x000fe200078e025a */
[----:B------:R-:W-:Y:S01]  /*1620*/  ULOP3.LUT UR5, UR5, 0x3fff, URZ, 0xc0, !UPT ;  /* 0x00003fff05057892 */ /* 0x000fe2000f8ec03f */
[----:B------:R-:W-:Y:S01]  /*1630*/  LOP3.LUT R94, R94, 0x8, RZ, 0xc, !PT ;  /* 0x000000085e5e7812 */ /* 0x000fe200078e0cff */
[----:B------:R-:W-:Y:S01]  /*1640*/  ULOP3.LUT UR44, UR4, 0x10000, URZ, 0xfc, !UPT ;  /* 0x00010000042c7892 */ /* 0x000fe2000f8efc3f */
[----:B------:R-:W-:Y:S01]  /*1650*/  VIADD R95, R93, UR42 ;  /* 0x0000002a5d5f7c36 */ /* 0x000fe20008000000 */
[----:B------:R-:W-:Y:S01]  /*1660*/  LOP3.LUT R96, R96, 0x18, RZ, 0x3c, !PT ;  /* 0x0000001860607812 */ /* 0x000fe200078e3cff */
[----:B------:R-:W-:Y:S01]  /*1670*/  VIADD R97, R97, UR6 ;  /* 0x0000000661617c36 */ /* 0x000fe20008000000 */
[----:B------:R-:W-:-:S12]  /*1680*/  ULOP3.LUT UR45, UR5, 0x10000, URZ, 0xfc, !UPT ;  /* 0x00010000052d7892 */ /* 0x000fd8000f8efc3f */
.L_x_167:
[----:B------:R-:W-:Y:S01]  /*1690*/  SHF.L.U32 R0, R99, 0x1f, RZ ;  /* 0x0000001f63007819 */ /* 0x000fe200000006ff */
[----:B------:R-:W-:Y:S02]  /*16a0*/  ULDC UR4, c[0x0][0x28c] ;  /* 0x0000a30000047ab9 */ /* 0x000fe40000000800 */
[----:B------:R-:W-:Y:S01]  /*16b0*/  ISETP.LT.AND P1, PT, RZ, UR4, PT ;  /* 0x00000004ff007c0c */ /* 0x000fe2000bf21270 */
[----:B-1----:R-:W1:Y:S02]  /*16c0*/  SYNCS.PHASECHK.TRANS64.TRYWAIT P0, [R93+UR42], R0 ;  /* 0x000000005d0075a7 */ /* 0x002e64000800016a */
[----:B-1-34-:R-:W-:Y:S10]  /*16d0*/  @!P0 BRA `(.L_x_16) ;  /* 0x0000005800a08947 */ /* 0x01aff40003800000 */
.L_x_203:
[----:B------:R-:W-:Y:S05]  /*16e0*/  @P1 BRA `(.L_x_17) ;  /* 0x0000000000401947 */ /* 0x000fea0003800000 */
[----:B-1----:R-:W-:Y:S01]  /*16f0*/  MOV R0, 0x0 ;  /* 0x0000000000007802 */ /* 0x002fe20000000f00 */
[----:B------:R-:W-:Y:S01]  /*1700*/  ULDC.64 UR4, c[0x4][0x68] ;  /* 0x01001a0000047ab9 */ /* 0x000fe20000000a00 */
[----:B------:R-:W-:Y:S01]  /*1710*/  ULDC.64 UR6, c[0x4][0x8] ;  /* 0x0100020000067ab9 */ /* 0x000fe20000000a00 */
[----:B------:R-:W-:Y:S01]  /*1720*/  IMAD.U32 R4, RZ, RZ, UR4 ;  /* 0x00000004ff047e24 */ /* 0x000fe2000f8e00ff */
[----:B------:R1:W2:Y:S01]  /*1730*/  LDC.64 R14, c[0x4][R0] ;  /* 0x01000000000e7b82 */ /* 0x0002a20000000a00 */
[----:B------:R-:W-:Y:S01]  /*1740*/  IMAD.U32 R5, RZ, RZ, UR5 ;  /* 0x00000005ff057e24 */ /* 0x000fe2000f8e00ff */
[----:B------:R-:W-:Y:S01]  /*1750*/  ULDC.64 UR4, c[0x4][0x70] ;  /* 0x01001c0000047ab9 */ /* 0x000fe20000000a00 */
[----:B------:R-:W-:Y:S02]  /*1760*/  IMAD.U32 R10, RZ, RZ, UR6 ;  /* 0x00000006ff0a7e24 */ /* 0x000fe4000f8e00ff */
[----:B------:R-:W-:Y:S02]  /*1770*/  IMAD.U32 R6, RZ, RZ, UR4 ;  /* 0x00000004ff067e24 */ /* 0x000fe4000f8e00ff */
[----:B------:R-:W-:-:S02]  /*1780*/  IMAD.U32 R7, RZ, RZ, UR5 ;  /* 0x00000005ff077e24 */ /* 0x000fc4000f8e00ff */
[----:B------:R-:W-:Y:S02]  /*1790*/  IMAD.U32 R11, RZ, RZ, UR7 ;  /* 0x00000007ff0b7e24 */ /* 0x000fe4000f8e00ff */
[----:B------:R-:W-:Y:S02]  /*17a0*/  IMAD.MOV.U32 R8, RZ, RZ, 0x1e1 ;  /* 0x000001e1ff087424 */ /* 0x000fe400078e00ff */
[----:B0-----:R-:W-:Y:S02]  /*17b0*/  IMAD.MOV.U32 R12, RZ, RZ, 0x1 ;  /* 0x00000001ff0c7424 */ /* 0x001fe400078e00ff */
[----:B-1----:R-:W-:-:S07]  /*17c0*/  IMAD.MOV.U32 R13, RZ, RZ, RZ ;  /* 0x000000ffff0d7224 */ /* 0x002fce00078e00ff */
[----:B------:R-:W-:-:S07]  /*17d0*/  LEPC R20, `(.L_x_17) ;  /* 0x000000001014794e */ /* 0x000fce0000000000 */
[----:B--2--5:R-:W-:Y:S05]  /*17e0*/  CALL.ABS.NOINC R14 ;  /* 0x000000000e007343 */ /* 0x024fea0003c00000 */
.L_x_17:
[----:B-1----:R-:W-:-:S04]  /*17f0*/  LOP3.LUT R0, R16, 0x1, RZ, 0xfc, !PT ;  /* 0x0000000110007812 */ /* 0x002fc800078efcff */
[----:B------:R-:W-:-:S13]  /*1800*/  ISETP.NE.AND P0, PT, R0, 0x3, PT ;  /* 0x000000030000780c */ /* 0x000fda0003f05270 */
[----:B------:R-:W-:Y:S05]  /*1810*/  @!P0 BRA `(.L_x_18) ;  /* 0x0000000000048947 */ /* 0x000fea0003800000 */
[----:B------:R-:W-:Y:S01]  /*1820*/  BPT.TRAP 0x1 ;  /* 0x000000040000795c */ /* 0x000fe20000300000 */
.L_x_18:
[----:B------:R-:W-:Y:S02]  /*1830*/  IMAD.U32 R3, RZ, RZ, UR38 ;  /* 0x00000026ff037e24 */ /* 0x000fe4000f8e00ff */
[----:B------:R-:W-:-:S03]  /*1840*/  IMAD.U32 R0, RZ, RZ, UR39 ;  /* 0x00000027ff007e24 */ /* 0x000fc6000f8e00ff */
[----:B------:R-:W-:Y:S02]  /*1850*/  LEA R3, R3, UR41, 0x3 ;  /* 0x0000002903037c11 */ /* 0x000fe4000f8e18ff */
[----:B------:R-:W-:-:S04]  /*1860*/  SHF.L.U32 R0, R0, 0x1f, RZ ;  /* 0x0000001f00007819 */ /* 0x000fc800000006ff */
[----:B------:R1:W2:Y:S01]  /*1870*/  SYNCS.PHASECHK.TRANS64.TRYWAIT P1, [R3+URZ], R0 ;  /* 0x00000000030075a7 */ /* 0x0002a2000802017f */
[----:B------:R-:W-:Y:S05]  /*1880*/  @!P0 BRA `(.L_x_19) ;  /* 0x0000000000048947 */ /* 0x000fea0003800000 */
[----:B------:R-:W-:Y:S01]  /*1890*/  BPT.TRAP 0x1 ;  /* 0x000000040000795c */ /* 0x000fe20000300000 */
.L_x_19:
[----:B--2---:R-:W-:Y:S05]  /*18a0*/  @P1 BRA `(.L_x_20) ;  /* 0x0000000000081947 */ /* 0x004fea0003800000 */
[----:B------:R-:W2:Y:S02]  /*18b0*/  SYNCS.PHASECHK.TRANS64.TRYWAIT P1, [R3+URZ], R0 ;  /* 0x00000000030075a7 */ /* 0x000ea4000802017f */
[----:B--2---:R-:W-:Y:S05]  /*18c0*/  @!P1 BRA `(.L_x_21) ;  /* 0x0000005800389947 */ /* 0x004fea0003800000 */
.L_x_20:
[----:B------:R-:W-:Y:S05]  /*18d0*/  WARPSYNC.ALL ;  /* 0x0000000000007948 */ /* 0x000fea0003800000 */
[----:B------:R-:W-:Y:S01]  /*18e0*/  ULEA UR4, UR38, UR44, 0x8 ;  /* 0x0000002c26047291 */ /* 0x000fe2000f8e403f */
[----:B------:R-:W-:Y:S01]  /*18f0*/  WARPGROUP.ARRIVE ;  /* 0x00000000000079c5 */ /* 0x000fe20000000000 */
[----:B------:R-:W-:Y:S01]  /*1900*/  ULEA UR6, UR38, UR45, 0x9 ;  /* 0x0000002d26067291 */ /* 0x000fe2000f8e483f */
[----:B-12---:R-:W-:Y:S01]  /*1910*/  IMAD.U32 R0, RZ, RZ, UR43 ;  /* 0x0000002bff007e24 */ /* 0x006fe2000f8e00ff */
[----:B------:R-:W-:Y:S01]  /*1920*/  UMOV UR5, 0x80000020 ;  /* 0x8000002000057882 */ /* 0x000fe20000000000 */
[----:B------:R-:W-:-:S03]  /*1930*/  UMOV UR7, 0x80000020 ;  /* 0x8000002000077882 */ /* 0x000fc60000000000 */
[----:B------:R-:W-:-:S03]  /*1940*/  ISETP.GE.AND P1, PT, R0, 0x1, PT ;  /* 0x000000010000780c */ /* 0x000fc60003f26270 */
[----:B------:R-:W-:Y:S01]  /*1950*/  IGMMA.64x128x32.S8.S8 R24, gdesc[UR4], RZ, !UPT, gsb0 ;  /* 0x03600000041879f1 */ /* 0x000fe2000c0410ff */
[----:B------:R-:W-:Y:S02]  /*1960*/  UIADD3 UR4, UR4, 0x2, URZ ;  /* 0x0000000204047890 */ /* 0x000fe4000fffe03f */
[----:B------:R-:W-:Y:S01]  /*1970*/  UIADD3 UR6, UR6, 0x2, URZ ;  /* 0x0000000206067890 */ /* 0x000fe2000fffe03f */
[----:B------:R-:W-:Y:S01]  /*1980*/  UMOV UR5, 0x80000020 ;  /* 0x8000002000057882 */ /* 0x000fe20000000000 */
[----:B------:R-:W-:Y:S01]  /*1990*/  UMOV UR7, 0x80000020 ;  /* 0x8000002000077882 */ /* 0x000fe20000000000 */
[----:B------:R-:W-:Y:S02]  /*19a0*/  WARPGROUP.DEPBAR.LE gsb0, 0x0 ;  /* 0x00008000000079c5 */ /* 0x000fe40000010000 */
[----:B------:R-:W-:-:S06]  /*19b0*/  WARPGROUP.ARRIVE ;  /* 0x00000000000079c5 */ /* 0x000fcc0000000000 */
[----:B------:R-:W-:Y:S03]  /*19c0*/  IGMMA.64x128x32.S8.S8 R24, gdesc[UR4], R24, gsb0 ;  /* 0x03600000041879f1 */ /* 0x000fe60008041018 */
[----:B------:R-:W-:Y:S02]  /*19d0*/  WARPGROUP.DEPBAR.LE gsb0, 0x0 ;  /* 0x00008000000079c5 */ /* 0x000fe40000010000 */
[----:B------:R-:W-:Y:S05]  /*19e0*/  @!P1 BRA `(.L_x_22) ;  /* 0x0000000000d09947 */ /* 0x000fea0003800000 */
[----:B------:R-:W-:Y:S01]  /*19f0*/  UIADD3 UR4, UR38, 0x1, URZ ;  /* 0x0000000126047890 */ /* 0x000fe2000fffe03f */
[----:B------:R-:W-:Y:S01]  /*1a00*/  IMAD.U32 R0, RZ, RZ, UR43 ;  /* 0x0000002bff007e24 */ /* 0x000fe2000f8e00ff */
[----:B------:R-:W-:Y:S02]  /*1a10*/  UMOV UR9, UR38 ;  /* 0x0000002600097c82 */ /* 0x000fe40008000000 */
[----:B------:R-:W-:-:S04]  /*1a20*/  UISETP.NE.AND UP0, UPT, UR4, 0x12, UPT ;  /* 0x000000120400788c */ /* 0x000fc8000bf05270 */
[----:B------:R-:W-:Y:S02]  /*1a30*/  USEL UR5, URZ, 0x1, UP0 ;  /* 0x000000013f057887 */ /* 0x000fe40008000000 */
[----:B------:R-:W-:Y:S02]  /*1a40*/  USEL UR8, UR4, URZ, UP0 ;  /* 0x0000003f04087287 */ /* 0x000fe40008000000 */
[----:B------:R-:W-:-:S06]  /*1a50*/  ULOP3.LUT UR5, UR39, UR5, URZ, 0x3c, !UPT ;  /* 0x0000000527057292 */ /* 0x000fcc000f8e3c3f */
[----:B------:R-:W-:-:S07]  /*1a60*/  IMAD.U32 R5, RZ, RZ, UR5 ;  /* 0x00000005ff057e24 */ /* 0x000fce000f8e00ff */
.L_x_29:
[----:B-12---:R-:W-:Y:S05]  /*1a70*/  @!P0 BRA `(.L_x_23) ;  /* 0x0000000000048947 */ /* 0x006fea0003800000 */
[----:B------:R-:W-:Y:S01]  /*1a80*/  BPT.TRAP 0x1 ;  /* 0x000000040000795c */ /* 0x000fe20000300000 */
.L_x_23:
[----:B------:R-:W-:Y:S01]  /*1a90*/  ULEA UR4, UR8, UR41, 0x3 ;  /* 0x0000002908047291 */ /* 0x000fe2000f8e183f */
[----:B------:R-:W-:-:S08]  /*1aa0*/  SHF.L.U32 R3, R5, 0x1f, RZ ;  /* 0x0000001f05037819 */ /* 0x000fd000000006ff */
[----:B------:R1:W2:Y:S01]  /*1ab0*/  SYNCS.PHASECHK.TRANS64.TRYWAIT P1, [UR4], R3 ;  /* 0x00000003ff0075a7 */ /* 0x0002a20008020144 */
[----:B------:R-:W-:Y:S05]  /*1ac0*/  @!P0 BRA `(.L_x_24) ;  /* 0x0000000000048947 */ /* 0x000fea0003800000 */
[----:B------:R-:W-:Y:S01]  /*1ad0*/  BPT.TRAP 0x1 ;  /* 0x000000040000795c */ /* 0x000fe20000300000 */
.L_x_24:
[----:B--2---:R-:W-:Y:S05]  /*1ae0*/  @P1 BRA `(.L_x_25) ;  /* 0x0000000000081947 */ /* 0x004fea0003800000 */
[----:B------:R-:W2:Y:S02]  /*1af0*/  SYNCS.PHASECHK.TRANS64.TRYWAIT P1, [UR4], R3 ;  /* 0x00000003ff0075a7 */ /* 0x000ea40008020144 */
[----:B--2---:R-:W-:Y:S05]  /*1b00*/  @!P1 BRA `(.L_x_26) ;  /* 0x0000005400bc9947 */ /* 0x004fea0003800000 */
.L_x_25:
[----:B------:R-:W-:Y:S01]  /*1b10*/  ULEA UR4, UR8, UR44, 0x8 ;  /* 0x0000002c08047291 */ /* 0x000fe2000f8e403f */
[----:B------:R-:W-:Y:S01]  /*1b20*/  WARPGROUP.ARRIVE ;  /* 0x00000000000079c5 */ /* 0x000fe20000000000 */
[----:B------:R-:W-:Y:S01]  /*1b30*/  ULEA UR6, UR8, UR45, 0x9 ;  /* 0x0000002d08067291 */ /* 0x000fe2000f8e483f */
[----:B------:R-:W-:Y:S01]  /*1b40*/  UMOV UR5, 0x80000020 ;  /* 0x8000002000057882 */ /* 0x000fe20000000000 */
[----:B------:R-:W-:-:S07]  /*1b50*/  UMOV UR7, 0x80000020 ;  /* 0x8000002000077882 */ /* 0x000fce0000000000 */
[----:B------:R-:W-:Y:S01]  /*1b60*/  IGMMA.64x128x32.S8.S8 R24, gdesc[UR4], R24, gsb0 ;  /* 0x03600000041879f1 */ /* 0x000fe20008041018 */
        /* <DEDUP_REMOVED lines=9> */
[----:B------:R-:W-:Y:S01]  /*1c00*/  BPT.TRAP 0x1 ;  /* 0x000000040000795c */ /* 0x000fe20000300000 */
.L_x_27:
[----:B------:R-:W-:Y:S01]  /*1c10*/  ULEA UR4, UR9, UR41, 0x3 ;  /* 0x0000002909047291 */ /* 0x000fe2000f8e183f */
[----:B------:R-:W-:-:S03]  /*1c20*/  ISETP.GT.U32.AND P1, PT, R16, 0x1, PT ;  /* 0x000000011000780c */ /* 0x000fc60003f24070 */
[----:B------:R-:W-:-:S04]  /*1c30*/  UIADD3 UR4, UR4, 0x90, URZ ;  /* 0x0000009004047890 */ /* 0x000fc8000fffe03f */
[----:B------:R-:W-:-:S09]  /*1c40*/  UPRMT UR4, URZ, 0x654, UR4 ;  /* 0x000006543f047896 */ /* 0x000fd20008000004 */
[----:B------:R-:W-:Y:S01]  /*1c50*/  SYNCS.ARRIVE.TRANS64.RED.A1T0 RZ, [UR4], RZ ;  /* 0x000000ffffff79a7 */ /* 0x000fe20008100404 */
[----:B------:R-:W-:Y:S05]  /*1c60*/  @P1 BRA `(.L_x_28) ;  /* 0x0000000000041947 */ /* 0x000fea0003800000 */
[----:B------:R-:W-:Y:S01]  /*1c70*/  BPT.TRAP 0x1 ;  /* 0x000000040000795c */ /* 0x000fe20000300000 */
.L_x_28:
[----:B------:R-:W-:Y:S01]  /*1c80*/  UIADD3 UR8, UR8, 0x1, URZ ;  /* 0x0000000108087890 */ /* 0x000fe2000fffe03f */
[C---:B------:R-:W-:Y:S01]  /*1c90*/  ISETP.GT.AND P1, PT, R0.reuse, 0x1, PT ;  /* 0x000000010000780c */ /* 0x040fe20003f24270 */
[----:B------:R-:W-:Y:S01]  /*1ca0*/  UIADD3 UR9, UR9, 0x1, URZ ;  /* 0x0000000109097890 */ /* 0x000fe2000fffe03f */
[----:B------:R-:W-:Y:S01]  /*1cb0*/  VIADD R0, R0, 0xffffffff ;  /* 0xffffffff00007836 */ /* 0x000fe20000000000 */
[----:B------:R-:W-:Y:S02]  /*1cc0*/  UISETP.NE.AND UP0, UPT, UR8, 0x12, UPT ;  /* 0x000000120800788c */ /* 0x000fe4000bf05270 */
[----:B------:R-:W-:Y:S02]  /*1cd0*/  UISETP.NE.AND UP1, UPT, UR9, 0x12, UPT ;  /* 0x000000120900788c */ /* 0x000fe4000bf25270 */
[----:B------:R-:W-:Y:S02]  /*1ce0*/  USEL UR4, URZ, 0x1, UP0 ;  /* 0x000000013f047887 */ /* 0x000fe40008000000 */
[----:B------:R-:W-:-:S02]  /*1cf0*/  USEL UR8, UR8, URZ, UP0 ;  /* 0x0000003f08087287 */ /* 0x000fc40008000000 */
[----:B------:R-:W-:Y:S02]  /*1d00*/  USEL UR9, UR9, URZ, UP1 ;  /* 0x0000003f09097287 */ /* 0x000fe40008800000 */
[----:B------:R-:W-:Y:S01]  /*1d10*/  LOP3.LUT R5, R5, UR4, RZ, 0x3c, !PT ;  /* 0x0000000405057c12 */ /* 0x000fe2000f8e3cff */
[----:B------:R-:W-:Y:S09]  /*1d20*/  @P1 BRA `(.L_x_29) ;  /* 0xfffffffc00501947 */ /* 0x000ff2000383ffff */
.L_x_22:
[----:B------:R-:W3:Y:S01]  /*1d30*/  LDC R0, c[0x0][0x28c] ;  /* 0x0000a300ff007b82 */ /* 0x000ee20000000800 */
[----:B------:R4:W-:Y:S01]  /*1d40*/  SYNCS.ARRIVE.TRANS64.A1T0 RZ, [R94+UR47], RZ ;  /* 0x000000ff5eff79a7 */ /* 0x0009e2000810002f */
[----:B---3--:R-:W-:-:S13]  /*1d50*/  ISETP.GE.AND P1, PT, R0, 0x1, PT ;  /* 0x000000010000780c */ /* 0x008fda0003f26270 */
[----:B----4-:R-:W-:Y:S05]  /*1d60*/  @!P1 BRA `(.L_x_30) ;  /* 0x0000000000349947 */ /* 0x010fea0003800000 */
[----:B------:R-:W-:Y:S05]  /*1d70*/  @!P0 BRA `(.L_x_31) ;  /* 0x0000000000048947 */ /* 0x000fea0003800000 */
[----:B------:R-:W-:Y:S01]  /*1d80*/  BPT.TRAP 0x1 ;  /* 0x000000040000795c */ /* 0x000fe20000300000 */
.L_x_31:
[----:B------:R-:W-:Y:S01]  /*1d90*/  UIADD3 UR6, UR43, UR38, URZ ;  /* 0x000000262b067290 */ /* 0x000fe2000fffe03f */
[----:B------:R-:W-:-:S03]  /*1da0*/  ISETP.GT.U32.AND P0, PT, R16, 0x1, PT ;  /* 0x000000011000780c */ /* 0x000fc60003f04070 */
[----:B------:R-:W-:-:S04]  /*1db0*/  UIMAD.WIDE.U32 UR4, UR6, 0x38e38e39, URZ ;  /* 0x38e38e39060478a5 */ /* 0x000fc8000f8e003f */
[----:B------:R-:W-:-:S04]  /*1dc0*/  USHF.R.U32.HI UR4, URZ, 0x2, UR5 ;  /* 0x000000023f047899 */ /* 0x000fc80008011605 */
[----:B------:R-:W-:-:S04]  /*1dd0*/  UIMAD UR6, UR4, -0x12, UR6 ;  /* 0xffffffee040678a4 */ /* 0x000fc8000f8e0206 */
[----:B------:R-:W-:-:S04]  /*1de0*/  ULEA UR6, UR6, UR41, 0x3 ;  /* 0x0000002906067291 */ /* 0x000fc8000f8e183f */
[----:B------:R-:W-:-:S04]  /*1df0*/  UIADD3 UR6, UR6, 0x90, URZ ;  /* 0x0000009006067890 */ /* 0x000fc8000fffe03f */
[----:B------:R-:W-:-:S09]  /*1e00*/  UPRMT UR6, URZ, 0x654, UR6 ;  /* 0x000006543f067896 */ /* 0x000fd20008000006 */
[----:B------:R-:W-:Y:S01]  /*1e10*/  SYNCS.ARRIVE.TRANS64.RED.A1T0 RZ, [UR6], RZ ;  /* 0x000000ffffff79a7 */ /* 0x000fe20008100406 */
[----:B------:R-:W-:Y:S05]  /*1e20*/  @P0 BRA `(.L_x_30) ;  /* 0x0000000000040947 */ /* 0x000fea0003800000 */
[----:B------:R-:W-:Y:S01]  /*1e30*/  BPT.TRAP 0x1 ;  /* 0x000000040000795c */ /* 0x000fe20000300000 */
.L_x_30:
[----:B------:R-:W-:Y:S01]  /*1e40*/  SHF.L.U32 R0, R99, 0x1f, RZ ;  /* 0x0000001f63007819 */ /* 0x000fe200000006ff */
[----:B------:R-:W-:Y:S01]  /*1e50*/  UIADD3 UR38, UR46, UR38, URZ ;  /* 0x000000262e267290 */ /* 0x000fe2000fffe03f */
[----:B------:R-:W3:Y:S01]  /*1e60*/  LDC R7, c[0x0][0x288] ;  /* 0x0000a200ff077b82 */ /* 0x000ee20000000800 */
[----:B------:R-:W-:Y:S01]  /*1e70*/  UISETP.GE.U32.AND UP1, UPT, UR46, 0x12, UPT ;  /* 0x000000122e00788c */ /* 0x000fe2000bf26070 */
[----:B------:R-:W-:Y:S01]  /*1e80*/  IMAD.SHL.U32 R8, R92, 0x2, RZ ;  /* 0x000000025c087824 */ /* 0x000fe200078e00ff */
[----:B------:R-:W-:Y:S02]  /*1e90*/  UISETP.GT.U32.AND UP0, UPT, UR38, 0x11, UPT ;  /* 0x000000112600788c */ /* 0x000fe4000bf04070 */
[----:B------:R-:W-:Y:S02]  /*1ea0*/  UIMAD.WIDE.U32 UR4, UR38, 0x38e38e39, URZ ;  /* 0x38e38e39260478a5 */ /* 0x000fe4000f8e003f */
[----:B------:R-:W-:Y:S01]  /*1eb0*/  UISETP.LT.U32.AND UP0, UPT, UR46, 0x12, UP0 ;  /* 0x000000122e00788c */ /* 0x000fe20008701070 */
[----:B------:R-:W4:Y:S01]  /*1ec0*/  SYNCS.PHASECHK.TRANS64.TRYWAIT P0, [R93+UR42+0x10], R0 ;  /* 0x000010005d0075a7 */ /* 0x000f22000800016a */
[----:B------:R-:W-:Y:S01]  /*1ed0*/  USHF.R.U32.HI UR4, URZ, 0x2, UR5 ;  /* 0x000000023f047899 */ /* 0x000fe20008011605 */
[----:B------:R-:W-:Y:S01]  /*1ee0*/  SHF.R.S32.HI R9, RZ, 0x1f, R8 ;  /* 0x0000001fff097819 */ /* 0x000fe20000011408 */
[----:B------:R-:W-:-:S02]  /*1ef0*/  USEL UR6, URZ, 0x1, !UP0 ;  /* 0x000000013f067887 */ /* 0x000fc4000c000000 */
[----:B------:R-:W-:Y:S02]  /*1f00*/  UIMAD UR38, UR4, -0x12, UR38 ;  /* 0xffffffee042678a4 */ /* 0x000fe4000f8e0226 */
[----:B------:R-:W-:-:S04]  /*1f10*/  ULOP3.LUT UR39, UR39, UR6, URZ, 0x3c, !UPT ;  /* 0x0000000627277292 */ /* 0x000fc8000f8e3c3f */
[----:B------:R-:W-:Y:S01]  /*1f20*/  @UP1 ULOP3.LUT UR39, UR39, 0x1, UR4, 0x78, !UPT ;  /* 0x0000000127271892 */ /* 0x000fe2000f8e7804 */
[----:B---34-:R-:W-:Y:S11]  /*1f30*/  @!P0 BRA `(.L_x_32) ;  /* 0x0000005000c88947 */ /* 0x018ff60003800000 */
.L_x_204:
[----:B---3--:R-:W-:Y:S01]  /*1f40*/  IMAD.SHL.U32 R0, R19, 0x40, RZ ;  /* 0x0000004013007824 */ /* 0x008fe200078e00ff */
[----:B------:R-:W-:Y:S01]  /*1f50*/  ULDC UR6, c[0x0][0x284] ;  /* 0x0000a10000067ab9 */ /* 0x000fe20000000800 */
[----:B------:R-:W-:Y:S01]  /*1f60*/  IMAD.SHL.U32 R22, R22, 0x80, RZ ;  /* 0x0000008016167824 */ /* 0x000fe200078e00ff */
[----:B------:R-:W-:Y:S01]  /*1f70*/  SHF.R.S32.HI R15, RZ, 0x1f, R2 ;  /* 0x0000001fff0f7819 */ /* 0x000fe20000011402 */
[----:B------:R-:W-:Y:S01]  /*1f80*/  ULDC.64 UR4, c[0x0][0x5d0] ;  /* 0x0001740000047ab9 */ /* 0x000fe20000000a00 */
[----:B------:R-:W-:Y:S01]  /*1f90*/  ISETP.GE.AND P0, PT, R0, UR6, PT ;  /* 0x0000000600007c0c */ /* 0x000fe2000bf06270 */
[----:B--2---:R-:W-:Y:S01]  /*1fa0*/  IMAD.WIDE.U32 R4, R2, UR4, R8 ;  /* 0x0000000402047c25 */ /* 0x004fe2000f8e0008 */
[----:B------:R-:W-:Y:S02]  /*1fb0*/  SHF.R.S32.HI R14, RZ, 0x1f, R22 ;  /* 0x0000001fff0e7819 */ /* 0x000fe40000011416 */
[C---:B------:R-:W-:Y:S01]  /*1fc0*/  ISETP.GE.OR P0, PT, R22.reuse, R7, P0 ;  /* 0x000000071600720c */ /* 0x040fe20000706670 */
[----:B-1----:R-:W-:Y:S01]  /*1fd0*/  IMAD R3, R15, UR4, RZ ;  /* 0x000000040f037c24 */ /* 0x002fe2000f8e02ff */
[----:B------:R-:W-:-:S03]  /*1fe0*/  IADD3 R4, P1, R22, R4, RZ ;  /* 0x0000000416047210 */ /* 0x000fc60007f3e0ff */
[----:B------:R-:W-:-:S05]  /*1ff0*/  IMAD R3, R2, UR5, R3 ;  /* 0x0000000502037c24 */ /* 0x000fca000f8e0203 */
[----:B------:R-:W-:-:S03]  /*2000*/  IADD3.X R5, R14, R5, R3, P1, !PT ;  /* 0x000000050e057210 */ /* 0x000fc60000ffe403 */
[----:B------:R-:W-:Y:S05]  /*2010*/  @P0 BRA `(.L_x_33) ;  /* 0x0000003000b00947 */ /* 0x000fea0003800000 */
[----:B------:R-:W1:Y:S01]  /*2020*/  LDC.64 R10, c[0x0][0x5c8] ;  /* 0x00017200ff0a7b82 */ /* 0x000e620000000a00 */
[----:B0-----:R-:W-:Y:S01]  /*2030*/  IMAD.WIDE R12, R19, 0x40, R90 ;  /* 0x00000040130c7825 */ /* 0x001fe200078e025a */
[----:B------:R-:W-:Y:S01]  /*2040*/  ULDC.64 UR4, c[0x0][0x5c0] ;  /* 0x0001700000047ab9 */ /* 0x000fe20000000a00 */
[----:B------:R-:W-:Y:S02]  /*2050*/  BSSY B0, `(.L_x_33) ;  /* 0x0000328000007945 */ /* 0x000fe40003800000 */
[----:B------:R-:W-:Y:S02]  /*2060*/  IMAD.IADD R102, R97, 0x1, -R0 ;  /* 0x0000000161667824 */ /* 0x000fe400078e0a00 */
[-C--:B-1----:R-:W-:Y:S02]  /*2070*/  IMAD R3, R13, R10.reuse, RZ ;  /* 0x0000000a0d037224 */ /* 0x082fe400078e02ff */
[----:B------:R-:W-:-:S04]  /*2080*/  IMAD.WIDE.U32 R4, R12, R10, R4 ;  /* 0x0000000a0c047225 */ /* 0x000fc800078e0004 */
[----:B------:R-:W-:Y:S01]  /*2090*/  IMAD R3, R12, R11, R3 ;  /* 0x0000000b0c037224 */ /* 0x000fe200078e0203 */
[----:B------:R-:W-:-:S03]  /*20a0*/  IADD3 R4, P0, R4, UR4, RZ ;  /* 0x0000000404047c10 */ /* 0x000fc6000ff1e0ff */
[----:B------:R-:W-:Y:S01]  /*20b0*/  IMAD.IADD R3, R5, 0x1, R3 ;  /* 0x0000000105037824 */ /* 0x000fe200078e0203 */
[----:B------:R-:W-:-:S04]  /*20c0*/  LEA R6, P1, R10, R4, 0x3 ;  /* 0x000000040a067211 */ /* 0x000fc800078218ff */
[----:B------:R-:W-:Y:S01]  /*20d0*/  IADD3.X R5, R3, UR5, RZ, P0, !PT ;  /* 0x0000000503057c10 */ /* 0x000fe200087fe4ff */
[----:B------:R-:W-:Y:S01]  /*20e0*/  IMAD R3, R92, -0x2, R7 ;  /* 0xfffffffe5c037824 */ /* 0x000fe200078e0207 */
[----:B-----5:R-:W-:Y:S02]  /*20f0*/  ISETP.NE.AND P0, PT, R89, RZ, PT ;  /* 0x000000ff5900720c */ /* 0x020fe40003f05270 */
[----:B------:R-:W-:Y:S01]  /*2100*/  LEA.HI.X R7, R10, R5, R11, 0x3, P1 ;  /* 0x000000050a077211 */ /* 0x000fe200008f1c0b */
[----:B------:R-:W-:-:S10]  /*2110*/  IMAD.IADD R0, R3, 0x1, -R22 ;  /* 0x0000000103007824 */ /* 0x000fd400078e0a16 */
[----:B------:R-:W-:Y:S05]  /*2120*/  @!P0 BRA `(.L_x_34) ;  /* 0x0000002400608947 */ /* 0x000fea0003800000 */
[----:B------:R-:W0:Y:S01]  /*2130*/  LDC.64 R20, c[0x0][0x5b0] ;  /* 0x00016c00ff147b82 */ /* 0x000e220000000a00 */
[----:B------:R-:W-:Y:S01]  /*2140*/  ULDC.64 UR4, c[0x0][0x5b8] ;  /* 0x00016e0000047ab9 */ /* 0x000fe20000000a00 */
[----:B------:R-:W-:Y:S01]  /*2150*/  ISETP.GE.AND P1, PT, R102, 0x1, PT ;  /* 0x000000016600780c */ /* 0x000fe20003f26270 */
[----:B------:R-:W-:Y:S01]  /*2160*/  IMAD.WIDE.U32 R8, R2, UR4, R8 ;  /* 0x0000000402087c25 */ /* 0x000fe2000f8e0008 */
[----:B------:R-:W-:Y:S02]  /*2170*/  BSSY B1, `(.L_x_35) ;  /* 0x000000e000017945 */ /* 0x000fe40003800000 */
[----:B------:R-:W-:Y:S01]  /*2180*/  ISETP.LT.OR P5, PT, R0, 0x1, !P1 ;  /* 0x000000010000780c */ /* 0x000fe20004fa1670 */
[----:B------:R-:W-:Y:S01]  /*2190*/  IMAD R3, R15, UR4, RZ ;  /* 0x000000040f037c24 */ /* 0x000fe2000f8e02ff */
[----:B------:R-:W1:Y:S01]  /*21a0*/  LDC.64 R100, c[0x0][0x5a8] ;  /* 0x00016a00ff647b82 */ /* 0x000e620000000a00 */
[----:B------:R-:W-:Y:S02]  /*21b0*/  IADD3 R10, P0, R22, R8, RZ ;  /* 0x00000008160a7210 */ /* 0x000fe40007f1e0ff */
[----:B------:R-:W-:-:S05]  /*21c0*/  IMAD R3, R2, UR5, R3 ;  /* 0x0000000502037c24 */ /* 0x000fca000f8e0203 */
[----:B------:R-:W-:Y:S01]  /*21d0*/  IADD3.X R11, R14, R9, R3, P0, !PT ;  /* 0x000000090e0b7210 */ /* 0x000fe200007fe403 */
[-C--:B0-----:R-:W-:Y:S02]  /*21e0*/  IMAD R8, R13, R20.reuse, RZ ;  /* 0x000000140d087224 */ /* 0x081fe400078e02ff */
[----:B------:R-:W-:-:S04]  /*21f0*/  IMAD.WIDE.U32 R2, R12, R20, R10 ;  /* 0x000000140c027225 */ /* 0x000fc800078e000a */
[----:B------:R-:W-:Y:S01]  /*2200*/  IMAD R19, R12, R21, R8 ;  /* 0x000000150c137224 */ /* 0x000fe200078e0208 */
[----:B-1----:R-:W-:-:S04]  /*2210*/  IADD3 R2, P0, R2, R100, RZ ;  /* 0x0000006402027210 */ /* 0x002fc80007f1e0ff */
[----:B------:R-:W-:Y:S01]  /*2220*/  IADD3.X R3, R101, R3, R19, P0, !PT ;  /* 0x0000000365037210 */ /* 0x000fe200007fe413 */
[----:B------:R-:W-:Y:S08]  /*2230*/  @P5 BRA `(.L_x_36) ;  /* 0x0000000000045947 */ /* 0x000ff00003800000 */
[----:B------:R0:W5:Y:S02]  /*2240*/  LDG.E.U8 R98, desc[UR36][R2.64] ;  /* 0x0000002402627981 */ /* 0x000164000c1e1100 */
.L_x_36:
[----:B------:R-:W-:Y:S05]  /*2250*/  BSYNC B1 ;  /* 0x0000000000017941 */ /* 0x000fea0003800000 */
.L_x_35:
[----:B-----5:R-:W-:Y:S01]  /*2260*/  LOP3.LUT R13, R98, 0xffff, RZ, 0xc0, !PT ;  /* 0x0000ffff620d7812 */ /* 0x020fe200078ec0ff */
[----:B------:R-:W-:Y:S01]  /*2270*/  IMAD.SHL.U32 R8, R20, 0x8, RZ ;  /* 0x0000000814087824 */ /* 0x000fe200078e00ff */
[----:B------:R-:W-:Y:S01]  /*2280*/  ISETP.LT.OR P2, PT, R0, 0x2, !P1 ;  /* 0x000000020000780c */ /* 0x000fe20004f41670 */
[----:B------:R-:W-:Y:S01]  /*2290*/  BSSY B1, `(.L_x_37) ;  /* 0x000000e000017945 */ /* 0x000fe20003800000 */
[----:B------:R-:W-:Y:S02]  /*22a0*/  PRMT R14, R13, 0x8880, RZ ;  /* 0x000088800d0e7816 */ /* 0x000fe400000000ff */
[----:B------:R-:W-:Y:S02]  /*22b0*/  SHF.L.U64.HI R9, R20, 0x3, R21 ;  /* 0x0000000314097819 */ /* 0x000fe40000010215 */
[----:B------:R-:W-:Y:S01]  /*22c0*/  ISETP.GE.AND P0, PT, R102, 0x9, PT ;  /* 0x000000096600780c */ /* 0x000fe20003f06270 */
[----:B------:R-:W-:Y:S02]  /*22d0*/  IMAD R13, R14, R89, RZ ;  /* 0x000000590e0d7224 */ /* 0x000fe400078e02ff */
[----:B------:R-:W-:-:S04]  /*22e0*/  IMAD.WIDE.U32 R8, R12, R20, R8 ;  /* 0x000000140c087225 */ /* 0x000fc800078e0008 */
[----:B------:R-:W-:Y:S01]  /*22f0*/  @!P5 IMAD R15, R24, R88, R13 ;  /* 0x00000058180fd224 */ /* 0x000fe200078e020d */
[----:B------:R-:W-:Y:S01]  /*2300*/  IADD3 R8, P3, P4, R10, R100, R8 ;  /* 0x000000640a087210 */ /* 0x000fe20007c7e008 */
[----:B------:R-:W-:-:S03]  /*2310*/  IMAD.IADD R14, R19, 0x1, R9 ;  /* 0x00000001130e7824 */ /* 0x000fc600078e0209 */
[----:B------:R1:W-:Y:S01]  /*2320*/  @!P5 STG.E.U8 desc[UR36][R4.64], R15 ;  /* 0x0000000f0400d986 */ /* 0x0003e2000c101124 */
[----:B------:R-:W-:Y:S08]  /*2330*/  @P2 BRA `(.L_x_38) ;  /* 0x00000000000c2947 */ /* 0x000ff00003800000 */
[----:B------:R-:W2:Y:S02]  /*2340*/  LDG.E.U8 R98, desc[UR36][R2.64+0x1] ;  /* 0x0000012402627981 */ /* 0x000ea4000c1e1100 */
[----:B--2---:R-:W-:-:S05]  /*2350*/  PRMT R12, R98, 0x8880, RZ ;  /* 0x00008880620c7816 */ /* 0x004fca00000000ff */
[----:B------:R-:W-:-:S07]  /*2360*/  IMAD R13, R12, R89, RZ ;  /* 0x000000590c0d7224 */ /* 0x000fce00078e02ff */
.L_x_38:
[----:B------:R-:W-:Y:S05]  /*2370*/  BSYNC B1 ;  /* 0x0000000000017941 */ /* 0x000fea0003800000 */
.L_x_37:
[C---:B------:R-:W-:Y:S01]  /*2380*/  ISETP.LT.OR P5, PT, R0.reuse, 0x1, !P0 ;  /* 0x000000010000780c */ /* 0x040fe200047a1670 */
[----:B------:R-:W-:Y:S01]  /*2390*/  @!P2 IMAD R25, R25, R88, R13 ;  /* 0x000000581919a224 */ /* 0x000fe200078e020d */
[----:B------:R-:W-:Y:S01]  /*23a0*/  BSSY B1, `(.L_x_39) ;  /* 0x000000a000017945 */ /* 0x000fe20003800000 */
[----:B------:R-:W-:Y:S02]  /*23b0*/  IADD3.X R9, R11, R101, R14, P3, P4 ;  /* 0x000000650b097210 */ /* 0x000fe40001fe840e */
[C---:B------:R-:W-:Y:S01]  /*23c0*/  ISETP.LT.OR P3, PT, R0.reuse, 0x2, !P0 ;  /* 0x000000020000780c */ /* 0x040fe20004761670 */
[----:B------:R2:W-:Y:S01]  /*23d0*/  @!P2 STG.E.U8 desc[UR36][R4.64+0x1], R25 ;  /* 0x000001190400a986 */ /* 0x0005e2000c101124 */
[C---:B------:R-:W-:Y:S02]  /*23e0*/  ISETP.LT.OR P4, PT, R0.reuse, 0x9, !P1 ;  /* 0x000000090000780c */ /* 0x040fe40004f81670 */
[----:B------:R-:W-:-:S04]  /*23f0*/  ISETP.LT.OR P2, PT, R0, 0xa, !P1 ;  /* 0x0000000a0000780c */ /* 0x000fc80004f41670 */
[----:B------:R-:W-:Y:S09]  /*2400*/  @P5 BRA `(.L_x_40) ;  /* 0x00000000000c5947 */ /* 0x000ff20003800000 */
[----:B------:R-:W3:Y:S02]  /*2410*/  LDG.E.U8 R98, desc[UR36][R8.64] ;  /* 0x0000002408627981 */ /* 0x000ee4000c1e1100 */
[----:B---3--:R-:W-:-:S05]  /*2420*/  PRMT R10, R98, 0x8880, RZ ;  /* 0x00008880620a7816 */ /* 0x008fca00000000ff */
[----:B------:R-:W-:-:S07]  /*2430*/  IMAD R13, R10, R89, RZ ;  /* 0x000000590a0d7224 */ /* 0x000fce00078e02ff */
.L_x_40:
[----:B------:R-:W-:Y:S05]  /*2440*/  BSYNC B1 ;  /* 0x0000000000017941 */ /* 0x000fea0003800000 */
.L_x_39:
[----:B------:R-:W-:Y:S01]  /*2450*/  @!P5 IMAD R11, R26, R88, R13 ;  /* 0x000000581a0bd224 */ /* 0x000fe200078e020d */
[----:B------:R-:W-:Y:S04]  /*2460*/  BSSY B1, `(.L_x_41) ;  /* 0x0000006000017945 */ /* 0x000fe80003800000 */
[----:B------:R3:W-:Y:S01]  /*2470*/  @!P5 STG.E.U8 desc[UR36][R6.64], R11 ;  /* 0x0000000b0600d986 */ /* 0x0007e2000c101124 */
[----:B------:R-:W-:Y:S05]  /*2480*/  @P3 BRA `(.L_x_42) ;  /* 0x00000000000c3947 */ /* 0x000fea0003800000 */
[----:B------:R-:W4:Y:S02]  /*2490*/  LDG.E.U8 R98, desc[UR36][R8.64+0x1] ;  /* 0x0000012408627981 */ /* 0x000f24000c1e1100 */
[----:B----4-:R-:W-:-:S05]  /*24a0*/  PRMT R10, R98, 0x8880, RZ ;  /* 0x00008880620a7816 */ /* 0x010fca00000000ff */
[----:B------:R-:W-:-:S07]  /*24b0*/  IMAD R13, R10, R89, RZ ;  /* 0x000000590a0d7224 */ /* 0x000fce00078e02ff */
.L_x_42:
[----:B------:R-:W-:Y:S05]  /*24c0*/  BSYNC B1 ;  /* 0x0000000000017941 */ /* 0x000fea0003800000 */
.L_x_41:
[----:B------:R-:W-:Y:S01]  /*24d0*/  @!P3 IMAD R27, R27, R88, R13 ;  /* 0x000000581b1bb224 */ /* 0x000fe200078e020d */
[----:B------:R-:W-:Y:S04]  /*24e0*/  BSSY B1, `(.L_x_43) ;  /* 0x0000006000017945 */ /* 0x000fe80003800000 */
[----:B------:R4:W-:Y:S01]  /*24f0*/  @!P3 STG.E.U8 desc[UR36][R6.64+0x1], R27 ;  /* 0x0000011b0600b986 */ /* 0x0009e2000c101124 */
[----:B------:R-:W-:Y:S05]  /*2500*/  @P4 BRA `(.L_x_44) ;  /* 0x00000000000c4947 */ /* 0x000fea0003800000 */
[----:B------:R-:W5:Y:S02]  /*2510*/  LDG.E.U8 R98, desc[UR36][R2.64+0x8] ;  /* 0x0000082402627981 */ /* 0x000f64000c1e1100 */
[----:B-----5:R-:W-:-:S05]  /*2520*/  PRMT R10, R98, 0x8880, RZ ;  /* 0x00008880620a7816 */ /* 0x020fca00000000ff */
[----:B------:R-:W-:-:S07]  /*2530*/  IMAD R13, R10, R89, RZ ;  /* 0x000000590a0d7224 */ /* 0x000fce00078e02ff */
.L_x_44:
[----:B------:R-:W-:Y:S05]  /*2540*/  BSYNC B1 ;  /* 0x0000000000017941 */ /* 0x000fea0003800000 */
.L_x_43:
[----:B---3--:R-:W-:Y:S01]  /*2550*/  @!P4 IMAD R11, R28, R88, R13 ;  /* 0x000000581c0bc224 */ /* 0x008fe200078e020d */
[----:B------:R-:W-:Y:S04]  /*2560*/  BSSY B1, `(.L_x_45) ;  /* 0x0000006000017945 */ /* 0x000fe80003800000 */
[----:B------:R3:W-:Y:S01]  /*2570*/  @!P4 STG.E.U8 desc[UR36][R4.64+0x8], R11 ;  /* 0x0000080b0400c986 */ /* 0x0007e2000c101124 */
[----:B------:R-:W-:Y:S05]  /*2580*/  @P2 BRA `(.L_x_46) ;  /* 0x00000000000c2947 */ /* 0x000fea0003800000 */
[----:B------:R-:W5:Y:S02]  /*2590*/  LDG.E.U8 R98, desc[UR36][R2.64+0x9] ;  /* 0x0000092402627981 */ /* 0x000f64000c1e1100 */
[----:B-----5:R-:W-:-:S05]  /*25a0*/  PRMT R10, R98, 0x8880, RZ ;  /* 0x00008880620a7816 */ /* 0x020fca00000000ff */
[----:B------:R-:W-:-:S07]  /*25b0*/  IMAD R13, R10, R89, RZ ;  /* 0x000000590a0d7224 */ /* 0x000fce00078e02ff */
.L_x_46:
[----:B------:R-:W-:Y:S05]  /*25c0*/  BSYNC B1 ;  /* 0x0000000000017941 */ /* 0x000fea0003800000 */
.L_x_45:
[C---:B------:R-:W-:Y:S01]  /*25d0*/  ISETP.LT.OR P4, PT, R0.reuse, 0x9, !P0 ;  /* 0x000000090000780c */ /* 0x040fe20004781670 */
[----:B------:R-:W-:Y:S01]  /*25e0*/  @!P2 IMAD R29, R29, R88, R13 ;  /* 0x000000581d1da224 */ /* 0x000fe200078e020d */
[----:B------:R-:W-:Y:S01]  /*25f0*/  BSSY B1, `(.L_x_47) ;  /* 0x0000009000017945 */ /* 0x000fe20003800000 */
[C---:B------:R-:W-:Y:S02]  /*2600*/  ISETP.LT.OR P3, PT, R0.reuse, 0xa, !P0 ;  /* 0x0000000a0000780c */ /* 0x040fe40004761670 */
[C---:B------:R-:W-:Y:S01]  /*2610*/  ISETP.LT.OR P5, PT, R0.reuse, 0x11, !P1 ;  /* 0x000000110000780c */ /* 0x040fe20004fa1670 */
[----:B------:R0:W-:Y:S01]  /*2620*/  @!P2 STG.E.U8 desc[UR36][R4.64+0x9], R29 ;  /* 0x0000091d0400a986 */ /* 0x0001e2000c101124 */
[----:B------:R-:W-:-:S06]  /*2630*/  ISETP.LT.OR P2, PT, R0, 0x12, !P1 ;  /* 0x000000120000780c */ /* 0x000fcc0004f41670 */
[----:B------:R-:W-:Y:S07]  /*2640*/  @P4 BRA `(.L_x_48) ;  /* 0x00000000000c4947 */ /* 0x000fee0003800000 */
[----:B------:R-:W5:Y:S02]  /*2650*/  LDG.E.U8 R98, desc[UR36][R8.64+0x8] ;  /* 0x0000082408627981 */ /* 0x000f64000c1e1100 */
[----:B-----5:R-:W-:-:S05]  /*2660*/  PRMT R10, R98, 0x8880, RZ ;  /* 0x00008880620a7816 */ /* 0x020fca00000000ff */
[----:B------:R-:W-:-:S07]  /*2670*/  IMAD R13, R10, R89, RZ ;  /* 0x000000590a0d7224 */ /* 0x000fce00078e02ff */
.L_x_48:
[----:B------:R-:W-:Y:S05]  /*2680*/  BSYNC B1 ;  /* 0x0000000000017941 */ /* 0x000fea0003800000 */
.L_x_47:
[----:B---3--:R-:W-:Y:S01]  /*2690*/  @!P4 IMAD R11, R30, R88, R13 ;  /* 0x000000581e0bc224 */ /* 0x008fe200078e020d */
[----:B------:R-:W-:Y:S04]  /*26a0*/  BSSY B1, `(.L_x_49) ;  /* 0x0000006000017945 */ /* 0x000fe80003800000 */
[----:B------:R3:W-:Y:S01]  /*26b0*/  @!P4 STG.E.U8 desc[UR36][R6.64+0x8], R11 ;  /* 0x0000080b0600c986 */ /* 0x0007e2000c101124 */
[----:B------:R-:W-:Y:S05]  /*26c0*/  @P3 BRA `(.L_x_50) ;  /* 0x00000000000c3947 */ /* 0x000fea0003800000 */
[----:B------:R-:W5:Y:S02]  /*26d0*/  LDG.E.U8 R98, desc[UR36][R8.64+0x9] ;  /* 0x0000092408627981 */ /* 0x000f64000c1e1100 */
[----:B-----5:R-:W-:-:S05]  /*26e0*/  PRMT R10, R98, 0x8880, RZ ;  /* 0x00008880620a7816 */ /* 0x020fca00000000ff */
[----:B------:R-:W-:-:S07]  /*26f0*/  IMAD R13, R10, R89, RZ ;  /* 0x000000590a0d7224 */ /* 0x000fce00078e02ff */
.L_x_50:
[----:B------:R-:W-:Y:S05]  /*2700*/  BSYNC B1 ;  /* 0x0000000000017941 */ /* 0x000fea0003800000 */
.L_x_49:
[----:B------:R-:W-:Y:S01]  /*2710*/  @!P3 IMAD R31, R31, R88, R13 ;  /* 0x000000581f1fb224 */ /* 0x000fe200078e020d */
[----:B------:R-:W-:Y:S04]  /*2720*/  BSSY B1, `(.L_x_51) ;  /* 0x0000006000017945 */ /* 0x000fe80003800000 */
[----:B------:R0:W-:Y:S01]  /*2730*/  @!P3 STG.E.U8 desc[UR36][R6.64+0x9], R31 ;  /* 0x0000091f0600b986 */ /* 0x0001e2000c101124 */
[----:B------:R-:W-:Y:S05]  /*2740*/  @P5 BRA `(.L_x_52) ;  /* 0x00000000000c5947 */ /* 0x000fea0003800000 */
[----:B------:R-:W5:Y:S02]  /*2750*/  LDG.E.U8 R98, desc[UR36][R2.64+0x10] ;  /* 0x0000102402627981 */ /* 0x000f64000c1e1100 */
[----:B-----5:R-:W-:-:S05]  /*2760*/  PRMT R10, R98, 0x8880, RZ ;  /* 0x00008880620a7816 */ /* 0x020fca00000000ff */
[----:B------:R-:W-:-:S07]  /*2770*/  IMAD R13, R10, R89, RZ ;  /* 0x000000590a0d7224 */ /* 0x000fce00078e02ff */
.L_x_52:
[----:B------:R-:W-:Y:S05]  /*2780*/  BSYNC B1 ;  /* 0x0000000000017941 */ /* 0x000fea0003800000 */
.L_x_51:
[----:B---3--:R-:W-:Y:S01]  /*2790*/  @!P5 IMAD R11, R32, R88, R13 ;  /* 0x00000058200bd224 */ /* 0x008fe200078e020d */
[----:B------:R-:W-:Y:S04]  /*27a0*/  BSSY B1, `(.L_x_53) ;  /* 0x0000006000017945 */ /* 0x000fe80003800000 */
[----:B------:R3:W-:Y:S01]  /*27b0*/  @!P5 STG.E.U8 desc[UR36][R4.64+0x10], R11 ;  /* 0x0000100b0400d986 */ /* 0x0007e2000c101124 */
[----:B------:R-:W-:Y:S05]  /*27c0*/  @P2 BRA `(.L_x_54) ;  /* 0x00000000000c2947 */ /* 0x000fea0003800000 */
[----:B------:R-:W5:Y:S02]  /*27d0*/  LDG.E.U8 R98, desc[UR36][R2.64+0x11] ;  /* 0x0000112402627981 */ /* 0x000f64000c1e1100 */
[----:B-----5:R-:W-:-:S05]  /*27e0*/  PRMT R10, R98, 0x8880, RZ ;  /* 0x00008880620a7816 */ /* 0x020fca00000000ff */
[----:B------:R-:W-:-:S07]  /*27f0*/  IMAD R13, R10, R89, RZ ;  /* 0x000000590a0d7224 */ /* 0x000fce00078e02ff */
.L_x_54:
[----:B------:R-:W-:Y:S05]  /*2800*/  BSYNC B1 ;  /* 0x0000000000017941 */ /* 0x000fea0003800000 */
.L_x_53:
        /* <DEDUP_REMOVED lines=11> */
.L_x_56:
[----:B------:R-:W-:Y:S05]  /*28c0*/  BSYNC B1 ;  /* 0x0000000000017941 */ /* 0x000fea0003800000 */
.L_x_55:
[----:B---3--:R-:W-:Y:S01]  /*28d0*/  @!P4 IMAD R11, R34, R88, R13 ;  /* 0x00000058220bc224 */ /* 0x008fe200078e020d */
[----:B------:R-:W-:Y:S04]  /*28e0*/  BSSY B1, `(.L_x_57) ;  /* 0x0000006000017945 */ /* 0x000fe80003800000 */
[----:B------:R3:W-:Y:S01]  /*28f0*/  @!P4 STG.E.U8 desc[UR36][R6.64+0x10], R11 ;  /* 0x0000100b0600c986 */ /* 0x0007e2000c101124 */
[----:B------:R-:W-:Y:S05]  /*2900*/  @P3 BRA `(.L_x_58) ;  /* 0x00000000000c3947 */ /* 0x000fea0003800000 */
[----:B------:R-:W5:Y:S02]  /*2910*/  LDG.E.U8 R98, desc[UR36][R8.64+0x11] ;  /* 0x0000112408627981 */ /* 0x000f64000c1e1100 */
[----:B-----5:R-:W-:-:S05]  /*2920*/  PRMT R10, R98, 0x8880, RZ ;  /* 0x00008880620a7816 */ /* 0x020fca00000000ff */
[----:B------:R-:W-:-:S07]  /*2930*/  IMAD R13, R10, R89, RZ ;  /* 0x000000590a0d7224 */ /* 0x000fce00078e02ff */
.L_x_58:
[----:B------:R-:W-:Y:S05]  /*2940*/  BSYNC B1 ;  /* 0x0000000000017941 */ /* 0x000fea0003800000 */
.L_x_57:
[----:B------:R-:W-:Y:S01]  /*2950*/  @!P3 IMAD R35, R35, R88, R13 ;  /* 0x000000582323b224 */ /* 0x000fe200078e020d */
[----:B------:R-:W-:Y:S04]  /*2960*/  BSSY B1, `(.L_x_59) ;  /* 0x0000006000017945 */ /* 0x000fe80003800000 */
[----:B------:R0:W-:Y:S01]  /*2970*/  @!P3 STG.E.U8 desc[UR36][R6.64+0x11], R35 ;  /* 0x000011230600b986 */ /* 0x0001e2000c101124 */
[----:B------:R-:W-:Y:S05]  /*2980*/  @P5 BRA `(.L_x_60) ;  /* 0x00000000000c5947 */ /* 0x000fea0003800000 */
[----:B------:R-:W5:Y:S02]  /*2990*/  LDG.E.U8 R98, desc[UR36][R2.64+0x18] ;  /* 0x0000182402627981 */ /* 0x000f64000c1e1100 */
[----:B-----5:R-:W-:-:S05]  /*29a0*/  PRMT R10, R98, 0x8880, RZ ;  /* 0x00008880620a7816 */ /* 0x020fca00000000ff */
[----:B------:R-:W-:-:S07]  /*29b0*/  IMAD R13, R10, R89, RZ ;  /* 0x000000590a0d7224 */ /* 0x000fce00078e02ff */
.L_x_60:
[----:B------:R-:W-:Y:S05]  /*29c0*/  BSYNC B1 ;  /* 0x0000000000017941 */ /* 0x000fea0003800000 */
.L_x_59:
[----:B---3--:R-:W-:Y:S01]  /*29d0*/  @!P5 IMAD R11, R36, R88, R13 ;  /* 0x00000058240bd224 */ /* 0x008fe200078e020d */
[----:B------:R-:W-:Y:S04]  /*29e0*/  BSSY B1, `(.L_x_61) ;  /* 0x0000006000017945 */ /* 0x000fe80003800000 */
[----:B------:R3:W-:Y:S01]  /*29f0*/  @!P5 STG.E.U8 desc[UR36][R4.64+0x18], R11 ;  /* 0x0000180b0400d986 */ /* 0x0007e2000c101124 */
[----:B------:R-:W-:Y:S05]  /*2a00*/  @P2 BRA `(.L_x_62) ;  /* 0x00000000000c2947 */ /* 0x000fea0003800000 */
[----:B------:R-:W5:Y:S02]  /*2a10*/  LDG.E.U8 R98, desc[UR36][R2.64+0x19] ;  /* 0x0000192402627981 */ /* 0x000f64000c1e1100 */
[----:B-----5:R-:W-:-:S05]  /*2a20*/  PRMT R10, R98, 0x8880, RZ ;  /* 0x00008880620a7816 */ /* 0x020fca00000000ff */
[----:B------:R-:W-:-:S07]  /*2a30*/  IMAD R13, R10, R89, RZ ;  /* 0x000000590a0d7224 */ /* 0x000fce00078e02ff */
.L_x_62:
[----:B------:R-:W-:Y:S05]  /*2a40*/  BSYNC B1 ;  /* 0x0000000000017941 */ /* 0x000fea0003800000 */
.L_x_61:
        /* <DEDUP_REMOVED lines=11> */
.L_x_64:
[----:B------:R-:W-:Y:S05]  /*2b00*/  BSYNC B1 ;  /* 0x0000000000017941 */ /* 0x000fea0003800000 */
.L_x_63:
[----:B---3--:R-:W-:Y:S01]  /*2b10*/  @!P4 IMAD R11, R38, R88, R13 ;  /* 0x00000058260bc224 */ /* 0x008fe200078e020d */
[----:B------:R-:W-:Y:S04]  /*2b20*/  BSSY B1, `(.L_x_65) ;  /* 0x0000006000017945 */ /* 0x000fe80003800000 */
[----:B------:R3:W-:Y:S01]  /*2b30*/  @!P4 STG.E.U8 desc[UR36][R6.64+0x18], R11 ;  /* 0x0000180b0600c986 */ /* 0x0007e2000c101124 */
[----:B------:R-:W-:Y:S05]  /*2b40*/  @P3 BRA `(.L_x_66) ;  /* 0x00000000000c3947 */ /* 0x000fea0003800000 */
[----:B------:R-:W5:Y:S02]  /*2b50*/  LDG.E.U8 R98, desc[UR36][R8.64+0x19] ;  /* 0x0000192408627981 */ /* 0x000f64000c1e1100 */
[----:B-----5:R-:W-:-:S05]  /*2b60*/  PRMT R10, R98, 0x8880, RZ ;  /* 0x00008880620a7816 */ /* 0x020fca00000000ff */
[----:B------:R-:W-:-:S07]  /*2b70*/  IMAD R13, R10, R89, RZ ;  /* 0x000000590a0d7224 */ /* 0x000fce00078e02ff */
.L_x_66:
[----:B------:R-:W-:Y:S05]  /*2b80*/  BSYNC B1 ;  /* 0x0000000000017941 */ /* 0x000fea0003800000 */
.L_x_65:
[----:B------:R-:W-:Y:S01]  /*2b90*/  @!P3 IMAD R39, R39, R88, R13 ;  /* 0x000000582727b224 */ /* 0x000fe200078e020d */
[----:B------:R-:W-:Y:S04]  /*2ba0*/  BSSY B1, `(.L_x_67) ;  /* 0x0000006000017945 */ /* 0x000fe80003800000 */
[----:B------:R0:W-:Y:S01]  /*2bb0*/  @!P3 STG.E.U8 desc[UR36][R6.64+0x19], R39 ;  /* 0x000019270600b986 */ /* 0x0001e2000c101124 */
[----:B------:R-:W-:Y:S05]  /*2bc0*/  @P5 BRA `(.L_x_68) ;  /* 0x00000000000c5947 */ /* 0x000fea0003800000 */
[----:B------:R-:W5:Y:S02]  /*2bd0*/  LDG.E.U8 R98, desc[UR36][R2.64+0x20] ;  /* 0x0000202402627981 */ /* 0x000f64000c1e1100 */
[----:B-----5:R-:W-:-:S05]  /*2be0*/  PRMT R10, R98, 0x8880, RZ ;  /* 0x00008880620a7816 */ /* 0x020fca00000000ff */
[----:B------:R-:W-:-:S07]  /*2bf0*/  IMAD R13, R10, R89, RZ ;  /* 0x000000590a0d7224 */ /* 0x000fce00078e02ff */
.L_x_68:
[----:B------:R-:W-:Y:S05]  /*2c00*/  BSYNC B1 ;  /* 0x0000000000017941 */ /* 0x000fea0003800000 */
.L_x_67:
[----:B---3--:R-:W-:Y:S01]  /*2c10*/  @!P5 IMAD R11, R40, R88, R13 ;  /* 0x00000058280bd224 */ /* 0x008fe200078e020d */
[----:B------:R-:W-:Y:S04]  /*2c20*/  BSSY B1, `(.L_x_69) ;  /* 0x0000006000017945 */ /* 0x000fe80003800000 */
[----:B------:R3:W-:Y:S01]  /*2c30*/  @!P5 STG.E.U8 desc[UR36][R4.64+0x20], R11 ;  /* 0x0000200b0400d986 */ /* 0x0007e2000c101124 */
[----:B------:R-:W-:Y:S05]  /*2c40*/  @P2 BRA `(.L_x_70) ;  /* 0x00000000000c2947 */ /* 0x000fea0003800000 */
[----:B------:R-:W5:Y:S02]  /*2c50*/  LDG.E.U8 R98, desc[UR36][R2.64+0x21] ;  /* 0x0000212402627981 */ /* 0x000f64000c1e1100 */
[----:B-----5:R-:W-:-:S05]  /*2c60*/  PRMT R10, R98, 0x8880, RZ ;  /* 0x00008880620a7816 */ /* 0x020fca00000000ff */
[----:B------:R-:W-:-:S07]  /*2c70*/  IMAD R13, R10, R89, RZ ;  /* 0x000000590a0d7224 */ /* 0x000fce00078e02ff */
.L_x_70:
[----:B------:R-:W-:Y:S05]  /*2c80*/  BSYNC B1 ;  /* 0x0000000000017941 */ /* 0x000fea0003800000 */
.L_x_69:
        /* <DEDUP_REMOVED lines=11> */
.L_x_72:
[----:B------:R-:W-:Y:S05]  /*2d40*/  BSYNC B1 ;  /* 0x0000000000017941 */ /* 0x000fea0003800000 */
.L_x_71:
[----:B---3--:R-:W-:Y:S01]  /*2d50*/  @!P4 IMAD R11, R42, R88, R13 ;  /* 0x000000582a0bc224 */ /* 0x008fe200078e020d */
[----:B------:R-:W-:Y:S04]  /*2d60*/  BSSY B1, `(.L_x_73) ;  /* 0x0000006000017945 */ /* 0x000fe80003800000 */
[----:B------:R3:W-:Y:S01]  /*2d70*/  @!P4 STG.E.U8 desc[UR36][R6.64+0x20], R11 ;  /* 0x0000200b0600c986 */ /* 0x0007e2000c101124 */
[----:B------:R-:W-:Y:S05]  /*2d80*/  @P3 BRA `(.L_x_74) ;  /* 0x00000000000c3947 */ /* 0x000fea0003800000 */
[----:B------:R-:W5:Y:S02]  /*2d90*/  LDG.E.U8 R98, desc[UR36][R8.64+0x21] ;  /* 0x0000212408627981 */ /* 0x000f64000c1e1100 */
[----:B-----5:R-:W-:-:S05]  /*2da0*/  PRMT R10, R98, 0x8880, RZ ;  /* 0x00008880620a7816 */ /* 0x020fca00000000ff */
[----:B------:R-:W-:-:S07]  /*2db0*/  IMAD R13, R10, R89, RZ ;  /* 0x000000590a0d7224 */ /* 0x000fce00078e02ff */
.L_x_74:
[----:B------:R-:W-:Y:S05]  /*2dc0*/  BSYNC B1 ;  /* 0x0000000000017941 */ /* 0x000fea0003800000 */
.L_x_73:
[----:B------:R-:W-:Y:S01]  /*2dd0*/  @!P3 IMAD R43, R43, R88, R13 ;  /* 0x000000582b2bb224 */ /* 0x000fe200078e020d */
[----:B------:R-:W-:Y:S04]  /*2de0*/  BSSY B1, `(.L_x_75) ;  /* 0x0000006000017945 */ /* 0x000fe80003800000 */
[----:B------:R0:W-:Y:S01]  /*2df0*/  @!P3 STG.E.U8 desc[UR36][R6.64+0x21], R43 ;  /* 0x0000212b0600b986 */ /* 0x0001e2000c101124 */
[----:B------:R-:W-:Y:S05]  /*2e00*/  @P5 BRA `(.L_x_76) ;  /* 0x00000000000c5947 */ /* 0x000fea0003800000 */
[----:B------:R-:W5:Y:S02]  /*2e10*/  LDG.E.U8 R98, desc[UR36][R2.64+0x28] ;  /* 0x0000282402627981 */ /* 0x000f64000c1e1100 */
[----:B-----5:R-:W-:-:S05]  /*2e20*/  PRMT R10, R98, 0x8880, RZ ;  /* 0x00008880620a7816 */ /* 0x020fca00000000ff */
[----:B------:R-:W-:-:S07]  /*2e30*/  IMAD R13, R10, R89, RZ ;  /* 0x000000590a0d7224 */ /* 0x000fce00078e02ff */
.L_x_76:
[----:B------:R-:W-:Y:S05]  /*2e40*/  BSYNC B1 ;  /* 0x0000000000017941 */ /* 0x000fea0003800000 */
.L_x_75:
[----:B---3--:R-:W-:Y:S01]  /*2e50*/  @!P5 IMAD R11, R44, R88, R13 ;  /* 0x000000582c0bd224 */ /* 0x008fe200078e020d */
[----:B------:R-:W-:Y:S04]  /*2e60*/  BSSY B1, `(.L_x_77) ;  /* 0x0000006000017945 */ /* 0x000fe80003800000 */
[----:B------:R3:W-:Y:S01]  /*2e70*/  @!P5 STG.E.U8 desc[UR36][R4.64+0x28], R11 ;  /* 0x0000280b0400d986 */ /* 0x0007e2000c101124 */
[----:B------:R-:W-:Y:S05]  /*2e80*/  @P2 BRA `(.L_x_78) ;  /* 0x00000000000c2947 */ /* 0x000fea0003800000 */
[----:B------:R-:W5:Y:S02]  /*2e90*/  LDG.E.U8 R98, desc[UR36][R2.64+0x29] ;  /* 0x0000292402627981 */ /* 0x000f64000c1e1100 */
[----:B-----5:R-:W-:-:S05]  /*2ea0*/  PRMT R10, R98, 0x8880, RZ ;  /* 0x00008880620a7816 */ /* 0x020fca00000000ff */
[----:B------:R-:W-:-:S07]  /*2eb0*/  IMAD R13, R10, R89, RZ ;  /* 0x000000590a0d7224 */ /* 0x000fce00078e02ff */
.L_x_78:
[----:B------:R-:W-:Y:S05]  /*2ec0*/  BSYNC B1 ;  /* 0x0000000000017941 */ /* 0x000fea0003800000 */
.L_x_77:
        /* <DEDUP_REMOVED lines=11> */
.L_x_80:
[----:B------:R-:W-:Y:S05]  /*2f80*/  BSYNC B1 ;  /* 0x0000000000017941 */ /* 0x000fea0003800000 */
.L_x_79:
[----:B---3--:R-:W-:Y:S01]  /*2f90*/  @!P4 IMAD R11, R46, R88, R13 ;  /* 0x000000582e0bc224 */ /* 0x008fe200078e020d */
[----:B------:R-:W-:Y:S04]  /*2fa0*/  BSSY B1, `(.L_x_81) ;  /* 0x0000006000017945 */ /* 0x000fe80003800000 */
[----:B------:R3:W-:Y:S01]  /*2fb0*/  @!P4 STG.E.U8 desc[UR36][R6.64+0x28], R11 ;  /* 0x0000280b0600c986 */ /* 0x0007e2000c101124 */
[----:B------:R-:W-:Y:S05]  /*2fc0*/  @P3 BRA `(.L_x_82) ;  /* 0x00000000000c3947 */ /* 0x000fea0003800000 */
[----:B------:R-:W5:Y:S02]  /*2fd0*/  LDG.E.U8 R98, desc[UR36][R8.64+0x29] ;  /* 0x0000292408627981 */ /* 0x000f64000c1e1100 */
[----:B-----5:R-:W-:-:S05]  /*2fe0*/  PRMT R10, R98, 0x8880, RZ ;  /* 0x00008880620a7816 */ /* 0x020fca00000000ff */
[----:B------:R-:W-:-:S07]  /*2ff0*/  IMAD R13, R10, R89, RZ ;  /* 0x000000590a0d7224 */ /* 0x000fce00078e02ff */
.L_x_82:
[----:B------:R-:W-:Y:S05]  /*3000*/  BSYNC B1 ;  /* 0x0000000000017941 */ /* 0x000fea0003800000 */
.L_x_81:
[----:B------:R-:W-:Y:S01]  /*3010*/  @!P3 IMAD R47, R47, R88, R13 ;  /* 0x000000582f2fb224 */ /* 0x000fe200078e020d */
[----:B------:R-:W-:Y:S04]  /*3020*/  BSSY B1, `(.L_x_83) ;  /* 0x0000006000017945 */ /* 0x000fe80003800000 */
[----:B------:R0:W-:Y:S01]  /*3030*/  @!P3 STG.E.U8 desc[UR36][R6.64+0x29], R47 ;  /* 0x0000292f0600b986 */ /* 0x0001e2000c101124 */
[----:B------:R-:W-:Y:S05]  /*3040*/  @P5 BRA `(.L_x_84) ;  /* 0x00000000000c5947 */ /* 0x000fea0003800000 */
[----:B------:R-:W5:Y:S02]  /*3050*/  LDG.E.U8 R98, desc[UR36][R2.64+0x30] ;  /* 0x0000302402627981 */ /* 0x000f64000c1e1100 */
[----:B-----5:R-:W-:-:S05]  /*3060*/  PRMT R10, R98, 0x8880, RZ ;  /* 0x00008880620a7816 */ /* 0x020fca00000000ff */
[----:B------:R-:W-:-:S07]  /*3070*/  IMAD R13, R10, R89, RZ ;  /* 0x000000590a0d7224 */ /* 0x000fce00078e02ff */
.L_x_84:
[----:B------:R-:W-:Y:S05]  /*3080*/  BSYNC B1 ;  /* 0x0000000000017941 */ /* 0x000fea0003800000 */
.L_x_83:
[----:B---3--:R-:W-:Y:S01]  /*3090*/  @!P5 IMAD R11, R48, R88, R13 ;  /* 0x00000058300bd224 */ /* 0x008fe200078e020d */
[----:B------:R-:W-:Y:S04]  /*30a0*/  BSSY B1, `(.L_x_85) ;  /* 0x0000006000017945 */ /* 0x000fe80003800000 */
[----:B------:R3:W-:Y:S01]  /*30b0*/  @!P5 STG.E.U8 desc[UR36][R4.64+0x30], R11 ;  /* 0x0000300b0400d986 */ /* 0x0007e2000c101124 */
[----:B------:R-:W-:Y:S05]  /*30c0*/  @P2 BRA `(.L_x_86) ;  /* 0x00000000000c2947 */ /* 0x000fea0003800000 */
[----:B------:R-:W5:Y:S02]  /*30d0*/  LDG.E.U8 R98, desc[UR36][R2.64+0x31] ;  /* 0x0000312402627981 */ /* 0x000f64000c1e1100 */
[----:B-----5:R-:W-:-:S05]  /*30e0*/  PRMT R10, R98, 0x8880, RZ ;  /* 0x00008880620a7816 */ /* 0x020fca00000000ff */
[----:B------:R-:W-:-:S07]  /*30f0*/  IMAD R13, R10, R89, RZ ;  /* 0x000000590a0d7224 */ /* 0x000fce00078e02ff */
.L_x_86:
[----:B------:R-:W-:Y:S05]  /*3100*/  BSYNC B1 ;  /* 0x0000000000017941 */ /* 0x000fea0003800000 */
.L_x_85:
        /* <DEDUP_REMOVED lines=11> */
.L_x_88:
[----:B------:R-:W-:Y:S05]  /*31c0*/  BSYNC B1 ;  /* 0x0000000000017941 */ /* 0x000fea0003800000 */
.L_x_87:
[----:B---3--:R-:W-:Y:S01]  /*31d0*/  @!P4 IMAD R11, R50, R88, R13 ;  /* 0x00000058320bc224 */ /* 0x008fe200078e020d */
[----:B------:R-:W-:Y:S04]  /*31e0*/  BSSY B1, `(.L_x_89) ;  /* 0x0000006000017945 */ /* 0x000fe80003800000 */
[----:B------:R3:W-:Y:S01]  /*31f0*/  @!P4 STG.E.U8 desc[UR36][R6.64+0x30], R11 ;  /* 0x0000300b0600c986 */ /* 0x0007e2000c101124 */
[----:B------:R-:W-:Y:S05]  /*3200*/  @P3 BRA `(.L_x_90) ;  /* 0x00000000000c3947 */ /* 0x000fea0003800000 */
[----:B------:R-:W5:Y:S02]  /*3210*/  LDG.E.U8 R98, desc[UR36][R8.64+0x31] ;  /* 0x0000312408627981 */ /* 0x000f64000c1e1100 */
[----:B-----5:R-:W-:-:S05]  /*3220*/  PRMT R10, R98, 0x8880, RZ ;  /* 0x00008880620a7816 */ /* 0x020fca00000000ff */
[----:B------:R-:W-:-:S07]  /*3230*/  IMAD R13, R10, R89, RZ ;  /* 0x000000590a0d7224 */ /* 0x000fce00078e02ff */
.L_x_90:
[----:B------:R-:W-:Y:S05]  /*3240*/  BSYNC B1 ;  /* 0x0000000000017941 */ /* 0x000fea0003800000 */
.L_x_89:
[----:B------:R-:W-:Y:S01]  /*3250*/  @!P3 IMAD R51, R51, R88, R13 ;  /* 0x000000583333b224 */ /* 0x000fe200078e020d */
[----:B------:R-:W-:Y:S04]  /*3260*/  BSSY B1, `(.L_x_91) ;  /* 0x0000006000017945 */ /* 0x000fe80003800000 */
[----:B------:R0:W-:Y:S01]  /*3270*/  @!P3 STG.E.U8 desc[UR36][R6.64+0x31], R51 ;  /* 0x000031330600b986 */ /* 0x0001e2000c101124 */
[----:B------:R-:W-:Y:S05]  /*3280*/  @P5 BRA `(.L_x_92) ;  /* 0x00000000000c5947 */ /* 0x000fea0003800000 */
[----:B------:R-:W5:Y:S02]  /*3290*/  LDG.E.U8 R98, desc[UR36][R2.64+0x38] ;  /* 0x0000382402627981 */ /* 0x000f64000c1e1100 */
[----:B-----5:R-:W-:-:S05]  /*32a0*/  PRMT R10, R98, 0x8880, RZ ;  /* 0x00008880620a7816 */ /* 0x020fca00000000ff */
[----:B------:R-:W-:-:S07]  /*32b0*/  IMAD R13, R10, R89, RZ ;  /* 0x000000590a0d7224 */ /* 0x000fce00078e02ff */
.L_x_92:
[----:B------:R-:W-:Y:S05]  /*32c0*/  BSYNC B1 ;  /* 0x0000000000017941 */ /* 0x000fea0003800000 */
.L_x_91:
[----:B---3--:R-:W-:Y:S01]  /*32d0*/  @!P5 IMAD R11, R52, R88, R13 ;  /* 0x00000058340bd224 */ /* 0x008fe200078e020d */
[----:B------:R-:W-:Y:S04]  /*32e0*/  BSSY B1, `(.L_x_93) ;  /* 0x0000006000017945 */ /* 0x000fe80003800000 */
[----:B------:R3:W-:Y:S01]  /*32f0*/  @!P5 STG.E.U8 desc[UR36][R4.64+0x38], R11 ;  /* 0x0000380b0400d986 */ /* 0x0007e2000c101124 */
[----:B------:R-:W-:Y:S05]  /*3300*/  @P2 BRA `(.L_x_94) ;  /* 0x00000000000c2947 */ /* 0x000fea0003800000 */
[----:B------:R-:W5:Y:S02]  /*3310*/  LDG.E.U8 R98, desc[UR36][R2.64+0x39] ;  /* 0x0000392402627981 */ /* 0x000f64000c1e1100 */
[----:B-----5:R-:W-:-:S05]  /*3320*/  PRMT R10, R98, 0x8880, RZ ;  /* 0x00008880620a7816 */ /* 0x020fca00000000ff */
[----:B------:R-:W-:-:S07]  /*3330*/  IMAD R13, R10, R89, RZ ;  /* 0x000000590a0d7224 */ /* 0x000fce00078e02ff */
.L_x_94:
[----:B------:R-:W-:Y:S05]  /*3340*/  BSYNC B1 ;  /* 0x0000000000017941 */ /* 0x000fea0003800000 */
.L_x_93:
        /* <DEDUP_REMOVED lines=11> */
.L_x_96:
[----:B------:R-:W-:Y:S05]  /*3400*/  BSYNC B1 ;  /* 0x0000000000017941 */ /* 0x000fea0003800000 */
.L_x_95:
[----:B---3--:R-:W-:Y:S01]  /*3410*/  @!P4 IMAD R11, R54, R88, R13 ;  /* 0x00000058360bc224 */ /* 0x008fe200078e020d */
[----:B------:R-:W-:Y:S04]  /*3420*/  BSSY B1, `(.L_x_97) ;  /* 0x0000006000017945 */ /* 0x000fe80003800000 */
[----:B------:R3:W-:Y:S01]  /*3430*/  @!P4 STG.E.U8 desc[UR36][R6.64+0x38], R11 ;  /* 0x0000380b0600c986 */ /* 0x0007e2000c101124 */
[----:B------:R-:W-:Y:S05]  /*3440*/  @P3 BRA `(.L_x_98) ;  /* 0x00000000000c3947 */ /* 0x000fea0003800000 */
[----:B------:R-:W5:Y:S02]  /*3450*/  LDG.E.U8 R98, desc[UR36][R8.64+0x39] ;  /* 0x0000392408627981 */ /* 0x000f64000c1e1100 */
[----:B-----5:R-:W-:-:S05]  /*3460*/  PRMT R10, R98, 0x8880, RZ ;  /* 0x00008880620a7816 */ /* 0x020fca00000000ff */
[----:B------:R-:W-:-:S07]  /*3470*/  IMAD R13, R10, R89, RZ ;  /* 0x000000590a0d7224 */ /* 0x000fce00078e02ff */
.L_x_98:
[----:B------:R-:W-:Y:S05]  /*3480*/  BSYNC B1 ;  /* 0x0000000000017941 */ /* 0x000fea0003800000 */
.L_x_97:
[----:B------:R-:W-:Y:S01]  /*3490*/  @!P3 IMAD R55, R55, R88, R13 ;  /* 0x000000583737b224 */ /* 0x000fe200078e020d */
[----:B------:R-:W-:Y:S04]  /*34a0*/  BSSY B1, `(.L_x_99) ;  /* 0x0000006000017945 */ /* 0x000fe80003800000 */
[----:B------:R0:W-:Y:S01]  /*34b0*/  @!P3 STG.E.U8 desc[UR36][R6.64+0x39], R55 ;  /* 0x000039370600b986 */ /* 0x0001e2000c101124 */
[----:B------:R-:W-:Y:S05]  /*34c0*/  @P5 BRA `(.L_x_100) ;  /* 0x00000000000c5947 */ /* 0x000fea0003800000 */
[----:B------:R-:W5:Y:S02]  /*34d0*/  LDG.E.U8 R98, desc[UR36][R2.64+0x40] ;  /* 0x0000402402627981 */ /* 0x000f64000c1e1100 */
[----:B-----5:R-:W-:-:S05]  /*34e0*/  PRMT R10, R98, 0x8880, RZ ;  /* 0x00008880620a7816 */ /* 0x020fca00000000ff */
[----:B------:R-:W-:-:S07]  /*34f0*/  IMAD R13, R10, R89, RZ ;  /* 0x000000590a0d7224 */ /* 0x000fce00078e02ff */
.L_x_100:
[----:B------:R-:W-:Y:S05]  /*3500*/  BSYNC B1 ;  /* 0x0000000000017941 */ /* 0x000fea0003800000 */
.L_x_99:
[----:B---3--:R-:W-:Y:S01]  /*3510*/  @!P5 IMAD R11, R56, R88, R13 ;  /* 0x00000058380bd224 */ /* 0x008fe200078e020d */
[----:B------:R-:W-:Y:S04]  /*3520*/  BSSY B1, `(.L_x_101) ;  /* 0x0000006000017945 */ /* 0x000fe80003800000 */
[----:B------:R3:W-:Y:S01]  /*3530*/  @!P5 STG.E.U8 desc[UR36][R4.64+0x40], R11 ;  /* 0x0000400b0400d986 */ /* 0x0007e2000c101124 */
[----:B------:R-:W-:Y:S05]  /*3540*/  @P2 BRA `(.L_x_102) ;  /* 0x00000000000c2947 */ /* 0x000fea0003800000 */
[----:B------:R-:W5:Y:S02]  /*3550*/  LDG.E.U8 R98, desc[UR36][R2.64+0x41] ;  /* 0x0000412402627981 */ /* 0x000f64000c1e1100 */
[----:B-----5:R-:W-:-:S05]  /*3560*/  PRMT R10, R98, 0x8880, RZ ;  /* 0x00008880620a7816 */ /* 0x020fca00000000ff */
[----:B------:R-:W-:-:S07]  /*3570*/  IMAD R13, R10, R89, RZ ;  /* 0x000000590a0d7224 */ /* 0x000fce00078e02ff */
.L_x_102:
[----:B------:R-:W-:Y:S05]  /*3580*/  BSYNC B1 ;  /* 0x0000000000017941 */ /* 0x000fea0003800000 */
.L_x_101:
        /* <DEDUP_REMOVED lines=11> */
.L_x_104:
[----:B------:R-:W-:Y:S05]  /*3640*/  BSYNC B1 ;  /* 0x0000000000017941 */ /* 0x000fea0003800000 */
.L_x_103:
[----:B---3--:R-:W-:Y:S01]  /*3650*/  @!P4 IMAD R11, R58, R88, R13 ;  /* 0x000000583a0bc224 */ /* 0x008fe200078e020d */
[----:B------:R-:W-:Y:S04]  /*3660*/  BSSY B1, `(.L_x_105) ;  /* 0x0000006000017945 */ /* 0x000fe80003800000 */
[----:B------:R3:W-:Y:S01]  /*3670*/  @!P4 STG.E.U8 desc[UR36][R6.64+0x40], R11 ;  /* 0x0000400b0600c986 */ /* 0x0007e2000c101124 */
[----:B------:R-:W-:Y:S05]  /*3680*/  @P3 BRA `(.L_x_106) ;  /* 0x00000000000c3947 */ /* 0x000fea0003800000 */
[----:B------:R-:W5:Y:S02]  /*3690*/  LDG.E.U8 R98, desc[UR36][R8.64+0x41] ;  /* 0x0000412408627981 */ /* 0x000f64000c1e1100 */
[----:B-----5:R-:W-:-:S05]  /*36a0*/  PRMT R10, R98, 0x8880, RZ ;  /* 0x00008880620a7816 */ /* 0x020fca00000000ff */
[----:B------:R-:W-:-:S07]  /*36b0*/  IMAD R13, R10, R89, RZ ;  /* 0x000000590a0d7224 */ /* 0x000fce00078e02ff */
.L_x_106:
[----:B------:R-:W-:Y:S05]  /*36c0*/  BSYNC B1 ;  /* 0x0000000000017941 */ /* 0x000fea0003800000 */
.L_x_105:
[----:B------:R-:W-:Y:S01]  /*36d0*/  @!P3 IMAD R59, R59, R88, R13 ;  /* 0x000000583b3bb224 */ /* 0x000fe200078e020d */
[----:B------:R-:W-:Y:S04]  /*36e0*/  BSSY B1, `(.L_x_107) ;  /* 0x0000006000017945 */ /* 0x000fe80003800000 */
[----:B------:R0:W-:Y:S01]  /*36f0*/  @!P3 STG.E.U8 desc[UR36][R6.64+0x41], R59 ;  /* 0x0000413b0600b986 */ /* 0x0001e2000c101124 */
[----:B------:R-:W-:Y:S05]  /*3700*/  @P5 BRA `(.L_x_108) ;  /* 0x00000000000c5947 */ /* 0x000fea0003800000 */
[----:B------:R-:W5:Y:S02]  /*3710*/  LDG.E.U8 R98, desc[UR36][R2.64+0x48] ;  /* 0x0000482402627981 */ /* 0x000f64000c1e1100 */
[----:B-----5:R-:W-:-:S05]  /*3720*/  PRMT R10, R98, 0x8880, RZ ;  /* 0x00008880620a7816 */ /* 0x020fca00000000ff */
[----:B------:R-:W-:-:S07]  /*3730*/  IMAD R13, R10, R89, RZ ;  /* 0x000000590a0d7224 */ /* 0x000fce00078e02ff */
.L_x_108:
[----:B------:R-:W-:Y:S05]  /*3740*/  BSYNC B1 ;  /* 0x0000000000017941 */ /* 0x000fea0003800000 */
.L_x_107:
[----:B---3--:R-:W-:Y:S01]  /*3750*/  @!P5 IMAD R11, R60, R88, R13 ;  /* 0x000000583c0bd224 */ /* 0x008fe200078e020d */
[----:B------:R-:W-:Y:S04]  /*3760*/  BSSY B1, `(.L_x_109) ;  /* 0x0000006000017945 */ /* 0x000fe80003800000 */
[----:B------:R3:W-:Y:S01]  /*3770*/  @!P5 STG.E.U8 desc[UR36][R4.64+0x48], R11 ;  /* 0x0000480b0400d986 */ /* 0x0007e2000c101124 */
[----:B------:R-:W-:Y:S05]  /*3780*/  @P2 BRA `(.L_x_110) ;  /* 0x00000000000c2947 */ /* 0x000fea0003800000 */
[----:B------:R-:W5:Y:S02]  /*3790*/  LDG.E.U8 R98, desc[UR36][R2.64+0x49] ;  /* 0x0000492402627981 */ /* 0x000f64000c1e1100 */
[----:B-----5:R-:W-:-:S05]  /*37a0*/  PRMT R10, R98, 0x8880, RZ ;  /* 0x00008880620a7816 */ /* 0x020fca00000000ff */
[----:B------:R-:W-:-:S07]  /*37b0*/  IMAD R13, R10, R89, RZ ;  /* 0x000000590a0d7224 */ /* 0x000fce00078e02ff */
.L_x_110:
[----:B------:R-:W-:Y:S05]  /*37c0*/  BSYNC B1 ;  /* 0x0000000000017941 */ /* 0x000fea0003800000 */
.L_x_109:
        /* <DEDUP_REMOVED lines=11> */
.L_x_112:
[----:B------:R-:W-:Y:S05]  /*3880*/  BSYNC B1 ;  /* 0x0000000000017941 */ /* 0x000fea0003800000 */
.L_x_111:
[----:B---3--:R-:W-:Y:S01]  /*3890*/  @!P4 IMAD R11, R62, R88, R13 ;  /* 0x000000583e0bc224 */ /* 0x008fe200078e020d */
[----:B------:R-:W-:Y:S04]  /*38a0*/  BSSY B1, `(.L_x_113) ;  /* 0x0000006000017945 */ /* 0x000fe80003800000 */
[----:B------:R3:W-:Y:S01]  /*38b0*/  @!P4 STG.E.U8 desc[UR36][R6.64+0x48], R11 ;  /* 0x0000480b0600c986 */ /* 0x0007e2000c101124 */
[----:B------:R-:W-:Y:S05]  /*38c0*/  @P3 BRA `(.L_x_114) ;  /* 0x00000000000c3947 */ /* 0x000fea0003800000 */
[----:B------:R-:W5:Y:S02]  /*38d0*/  LDG.E.U8 R98, desc[UR36][R8.64+0x49] ;  /* 0x0000492408627981 */ /* 0x000f64000c1e1100 */
[----:B-----5:R-:W-:-:S05]  /*38e0*/  PRMT R10, R98, 0x8880, RZ ;  /* 0x00008880620a7816 */ /* 0x020fca00000000ff */
[----:B------:R-:W-:-:S07]  /*38f0*/  IMAD R13, R10, R89, RZ ;  /* 0x000000590a0d7224 */ /* 0x000fce00078e02ff */
.L_x_114:
[----:B------:R-:W-:Y:S05]  /*3900*/  BSYNC B1 ;  /* 0x0000000000017941 */ /* 0x000fea0003800000 */
.L_x_113:
[----:B------:R-:W-:Y:S01]  /*3910*/  @!P3 IMAD R63, R63, R88, R13 ;  /* 0x000000583f3fb224 */ /* 0x000fe200078e020d */
[----:B------:R-:W-:Y:S04]  /*3920*/  BSSY B1, `(.L_x_115) ;  /* 0x0000006000017945 */ /* 0x000fe80003800000 */
[----:B------:R0:W-:Y:S01]  /*3930*/  @!P3 STG.E.U8 desc[UR36][R6.64+0x49], R63 ;  /* 0x0000493f0600b986 */ /* 0x0001e2000c101124 */
[----:B------:R-:W-:Y:S05]  /*3940*/  @P5 BRA `(.L_x_116) ;  /* 0x00000000000c5947 */ /* 0x000fea0003800000 */
[----:B------:R-:W5:Y:S02]  /*3950*/  LDG.E.U8 R98, desc[UR36][R2.64+0x50] ;  /* 0x0000502402627981 */ /* 0x000f64000c1e1100 */
[----:B-----5:R-:W-:-:S05]  /*3960*/  PRMT R10, R98, 0x8880, RZ ;  /* 0x00008880620a7816 */ /* 0x020fca00000000ff */
[----:B------:R-:W-:-:S07]  /*3970*/  IMAD R13, R10, R89, RZ ;  /* 0x000000590a0d7224 */ /* 0x000fce00078e02ff */
.L_x_116:
[----:B------:R-:W-:Y:S05]  /*3980*/  BSYNC B1 ;  /* 0x0000000000017941 */ /* 0x000fea0003800000 */
.L_x_115:
[----:B---3--:R-:W-:Y:S01]  /*3990*/  @!P5 IMAD R11, R64, R88, R13 ;  /* 0x00000058400bd224 */ /* 0x008fe200078e020d */
[----:B------:R-:W-:Y:S04]  /*39a0*/  BSSY B1, `(.L_x_117) ;  /* 0x0000006000017945 */ /* 0x000fe80003800000 */
[----:B------:R3:W-:Y:S01]  /*39b0*/  @!P5 STG.E.U8 desc[UR36][R4.64+0x50], R11 ;  /* 0x0000500b0400d986 */ /* 0x0007e2000c101124 */
[----:B------:R-:W-:Y:S05]  /*39c0*/  @P2 BRA `(.L_x_118) ;  /* 0x00000000000c2947 */ /* 0x000fea0003800000 */
[----:B------:R-:W5:Y:S02]  /*39d0*/  LDG.E.U8 R98, desc[UR36][R2.64+0x51] ;  /* 0x0000512402627981 */ /* 0x000f64000c1e1100 */
[----:B-----5:R-:W-:-:S05]  /*39e0*/  PRMT R10, R98, 0x8880, RZ ;  /* 0x00008880620a7816 */ /* 0x020fca00000000ff */
[----:B------:R-:W-:-:S07]  /*39f0*/  IMAD R13, R10, R89, RZ ;  /* 0x000000590a0d7224 */ /* 0x000fce00078e02ff */
.L_x_118:
[----:B------:R-:W-:Y:S05]  /*3a00*/  BSYNC B1 ;  /* 0x0000000000017941 */ /* 0x000fea0003800000 */
.L_x_117:
        /* <DEDUP_REMOVED lines=11> */
.L_x_120:
[----:B------:R-:W-:Y:S05]  /*3ac0*/  BSYNC B1 ;  /* 0x0000000000017941 */ /* 0x000fea0003800000 */
.L_x_119:
[----:B---3--:R-:W-:Y:S01]  /*3ad0*/  @!P4 IMAD R11, R66, R88, R13 ;  /* 0x00000058420bc224 */ /* 0x008fe200078e020d */
[----:B------:R-:W-:Y:S04]  /*3ae0*/  BSSY B1, `(.L_x_121) ;  /* 0x0000006000017945 */ /* 0x000fe80003800000 */
[----:B------:R3:W-:Y:S01]  /*3af0*/  @!P4 STG.E.U8 desc[UR36][R6.64+0x50], R11 ;  /* 0x0000500b0600c986 */ /* 0x0007e2000c101124 */
[----:B------:R-:W-:Y:S05]  /*3b00*/  @P3 BRA `(.L_x_122) ;  /* 0x00000000000c3947 */ /* 0x000fea0003800000 */
[----:B------:R-:W5:Y:S02]  /*3b10*/  LDG.E.U8 R98, desc[UR36][R8.64+0x51] ;  /* 0x0000512408627981 */ /* 0x000f64000c1e1100 */
[----:B-----5:R-:W-:-:S05]  /*3b20*/  PRMT R10, R98, 0x8880, RZ ;  /* 0x00008880620a7816 */ /* 0x020fca00000000ff */
[----:B------:R-:W-:-:S07]  /*3b30*/  IMAD R13, R10, R89, RZ ;  /* 0x000000590a0d7224 */ /* 0x000fce00078e02ff */
.L_x_122:
[----:B------:R-:W-:Y:S05]  /*3b40*/  BSYNC B1 ;  /* 0x0000000000017941 */ /* 0x000fea0003800000 */
.L_x_121:
[----:B------:R-:W-:Y:S01]  /*3b50*/  @!P3 IMAD R67, R67, R88, R13 ;  /* 0x000000584343b224 */ /* 0x000fe200078e020d */
[----:B------:R-:W-:Y:S04]  /*3b60*/  BSSY B1, `(.L_x_123) ;  /* 0x0000006000017945 */ /* 0x000fe80003800000 */
[----:B------:R0:W-:Y:S01]  /*3b70*/  @!P3 STG.E.U8 desc[UR36][R6.64+0x51], R67 ;  /* 0x000051430600b986 */ /* 0x0001e2000c101124 */
[----:B------:R-:W-:Y:S05]  /*3b80*/  @P5 BRA `(.L_x_124) ;  /* 0x00000000000c5947 */ /* 0x000fea0003800000 */
[----:B------:R-:W5:Y:S02]  /*3b90*/  LDG.E.U8 R98, desc[UR36][R2.64+0x58] ;  /* 0x0000582402627981 */ /* 0x000f64000c1e1100 */
[----:B-----5:R-:W-:-:S05]  /*3ba0*/  PRMT R10, R98, 0x8880, RZ ;  /* 0x00008880620a7816 */ /* 0x020fca00000000ff */
[----:B------:R-:W-:-:S07]  /*3bb0*/  IMAD R13, R10, R89, RZ ;  /* 0x000000590a0d7224 */ /* 0x000fce00078e02ff */
.L_x_124:
[----:B------:R-:W-:Y:S05]  /*3bc0*/  BSYNC B1 ;  /* 0x0000000000017941 */ /* 0x000fea0003800000 */
.L_x_123:
[----:B---3--:R-:W-:Y:S01]  /*3bd0*/  @!P5 IMAD R11, R68, R88, R13 ;  /* 0x00000058440bd224 */ /* 0x008fe200078e020d */
[----:B------:R-:W-:Y:S04]  /*3be0*/  BSSY B1, `(.L_x_125) ;  /* 0x0000006000017945 */ /* 0x000fe80003800000 */
[----:B------:R3:W-:Y:S01]  /*3bf0*/  @!P5 STG.E.U8 desc[UR36][R4.64+0x58], R11 ;  /* 0x0000580b0400d986 */ /* 0x0007e2000c101124 */
[----:B------:R-:W-:Y:S05]  /*3c00*/  @P2 BRA `(.L_x_126) ;  /* 0x00000000000c2947 */ /* 0x000fea0003800000 */
[----:B------:R-:W5:Y:S02]  /*3c10*/  LDG.E.U8 R98, desc[UR36][R2.64+0x59] ;  /* 0x0000592402627981 */ /* 0x000f64000c1e1100 */
[----:B-----5:R-:W-:-:S05]  /*3c20*/  PRMT R10, R98, 0x8880, RZ ;  /* 0x00008880620a7816 */ /* 0x020fca00000000ff */
[----:B------:R-:W-:-:S07]  /*3c30*/  IMAD R13, R10, R89, RZ ;  /* 0x000000590a0d7224 */ /* 0x000fce00078e02ff */
.L_x_126:
[----:B------:R-:W-:Y:S05]  /*3c40*/  BSYNC B1 ;  /* 0x0000000000017941 */ /* 0x000fea0003800000 */
.L_x_125:
        /* <DEDUP_REMOVED lines=11> */
.L_x_128:
[----:B------:R-:W-:Y:S05]  /*3d00*/  BSYNC B1 ;  /* 0x0000000000017941 */ /* 0x000fea0003800000 */
.L_x_127:
[----:B---3--:R-:W-:Y:S01]  /*3d10*/  @!P4 IMAD R11, R70, R88, R13 ;  /* 0x00000058460bc224 */ /* 0x008fe200078e020d */
[----:B------:R-:W-:Y:S04]  /*3d20*/  BSSY B1, `(.L_x_129) ;  /* 0x0000006000017945 */ /* 0x000fe80003800000 */
[----:B------:R3:W-:Y:S01]  /*3d30*/  @!P4 STG.E.U8 desc[UR36][R6.64+0x58], R11 ;  /* 0x0000580b0600c986 */ /* 0x0007e2000c101124 */
[----:B------:R-:W-:Y:S05]  /*3d40*/  @P3 BRA `(.L_x_130) ;  /* 0x00000000000c3947 */ /* 0x000fea0003800000 */
[----:B------:R-:W5:Y:S02]  /*3d50*/  LDG.E.U8 R98, desc[UR36][R8.64+0x59] ;  /* 0x0000592408627981 */ /* 0x000f64000c1e1100 */
[----:B-----5:R-:W-:-:S05]  /*3d60*/  PRMT R10, R98, 0x8880, RZ ;  /* 0x00008880620a7816 */ /* 0x020fca00000000ff */
[----:B------:R-:W-:-:S07]  /*3d70*/  IMAD R13, R10, R89, RZ ;  /* 0x000000590a0d7224 */ /* 0x000fce00078e02ff */
.L_x_130:
[----:B------:R-:W-:Y:S05]  /*3d80*/  BSYNC B1 ;  /* 0x0000000000017941 */ /* 0x000fea0003800000 */
.L_x_129:
[----:B------:R-:W-:Y:S01]  /*3d90*/  @!P3 IMAD R71, R71, R88, R13 ;  /* 0x000000584747b224 */ /* 0x000fe200078e020d */
[----:B------:R-:W-:Y:S04]  /*3da0*/  BSSY B1, `(.L_x_131) ;  /* 0x0000006000017945 */ /* 0x000fe80003800000 */
[----:B------:R0:W-:Y:S01]  /*3db0*/  @!P3 STG.E.U8 desc[UR36][R6.64+0x59], R71 ;  /* 0x000059470600b986 */ /* 0x0001e2000c101124 */
[----:B------:R-:W-:Y:S05]  /*3dc0*/  @P5 BRA `(.L_x_132) ;  /* 0x00000000000c5947 */ /* 0x000fea0003800000 */
[----:B------:R-:W5:Y:S02]  /*3dd0*/  LDG.E.U8 R98, desc[UR36][R2.64+0x60] ;  /* 0x0000602402627981 */ /* 0x000f64000c1e1100 */
[----:B-----5:R-:W-:-:S05]  /*3de0*/  PRMT R10, R98, 0x8880, RZ ;  /* 0x00008880620a7816 */ /* 0x020fca00000000ff */
[----:B------:R-:W-:-:S07]  /*3df0*/  IMAD R13, R10, R89, RZ ;  /* 0x000000590a0d7224 */ /* 0x000fce00078e02ff */
.L_x_132:
[----:B------:R-:W-:Y:S05]  /*3e00*/  BSYNC B1 ;  /* 0x0000000000017941 */ /* 0x000fea0003800000 */
.L_x_131:
[----:B---3--:R-:W-:Y:S01]  /*3e10*/  @!P5 IMAD R11, R72, R88, R13 ;  /* 0x00000058480bd224 */ /* 0x008fe200078e020d */
[----:B------:R-:W-:Y:S04]  /*3e20*/  BSSY B1, `(.L_x_133) ;  /* 0x0000006000017945 */ /* 0x000fe80003800000 */
[----:B------:R3:W-:Y:S01]  /*3e30*/  @!P5 STG.E.U8 desc[UR36][R4.64+0x60], R11 ;  /* 0x0000600b0400d986 */ /* 0x0007e2000c101124 */
[----:B------:R-:W-:Y:S05]  /*3e40*/  @P2 BRA `(.L_x_134) ;  /* 0x00000000000c2947 */ /* 0x000fea0003800000 */
[----:B------:R-:W5:Y:S02]  /*3e50*/  LDG.E.U8 R98, desc[UR36][R2.64+0x61] ;  /* 0x0000612402627981 */ /* 0x000f64000c1e1100 */
[----:B-----5:R-:W-:-:S05]  /*3e60*/  PRMT R10, R98, 0x8880, RZ ;  /* 0x00008880620a7816 */ /* 0x020fca00000000ff */
[----:B------:R-:W-:-:S07]  /*3e70*/  IMAD R13, R10, R89, RZ ;  /* 0x000000590a0d7224 */ /* 0x000fce00078e02ff */
.L_x_134:
[----:B------:R-:W-:Y:S05]  /*3e80*/  BSYNC B1 ;  /* 0x0000000000017941 */ /* 0x000fea0003800000 */
.L_x_133:
        /* <DEDUP_REMOVED lines=11> */
.L_x_136:
[----:B------:R-:W-:Y:S05]  /*3f40*/  BSYNC B1 ;  /* 0x0000000000017941 */ /* 0x000fea0003800000 */
.L_x_135:
[----:B---3--:R-:W-:Y:S01]  /*3f50*/  @!P4 IMAD R11, R74, R88, R13 ;  /* 0x000000584a0bc224 */ /* 0x008fe200078e020d */
[----:B------:R-:W-:Y:S04]  /*3f60*/  BSSY B1, `(.L_x_137) ;  /* 0x0000006000017945 */ /* 0x000fe80003800000 */
[----:B------:R3:W-:Y:S01]  /*3f70*/  @!P4 STG.E.U8 desc[UR36][R6.64+0x60], R11 ;  /* 0x0000600b0600c986 */ /* 0x0007e2000c101124 */
[----:B------:R-:W-:Y:S05]  /*3f80*/  @P3 BRA `(.L_x_138) ;  /* 0x00000000000c3947 */ /* 0x000fea0003800000 */
[----:B------:R-:W5:Y:S02]  /*3f90*/  LDG.E.U8 R98, desc[UR36][R8.64+0x61] ;  /* 0x0000612408627981 */ /* 0x000f64000c1e1100 */
[----:B-----5:R-:W-:-:S05]  /*3fa0*/  PRMT R10, R98, 0x8880, RZ ;  /* 0x00008880620a7816 */ /* 0x020fca00000000ff */
[----:B------:R-:W-:-:S07]  /*3fb0*/  IMAD R13, R10, R89, RZ ;  /* 0x000000590a0d7224 */ /* 0x000fce00078e02ff */
.L_x_138:
[----:B------:R-:W-:Y:S05]  /*3fc0*/  BSYNC B1 ;  /* 0x0000000000017941 */ /* 0x000fea0003800000 */
.L_x_137:
[----:B------:R-:W-:Y:S01]  /*3fd0*/  @!P3 IMAD R75, R75, R88, R13 ;  /* 0x000000584b4bb224 */ /* 0x000fe200078e020d */
[----:B------:R-:W-:Y:S04]  /*3fe0*/  BSSY B1, `(.L_x_139) ;  /* 0x0000006000017945 */ /* 0x000fe80003800000 */
[----:B------:R0:W-:Y:S01]  /*3ff0*/  @!P3 STG.E.U8 desc[UR36][R6.64+0x61], R75 ;  /* 0x0000614b0600b986 */ /* 0x0001e2000c101124 */
[----:B------:R-:W-:Y:S05]  /*4000*/  @P5 BRA `(.L_x_140) ;  /* 0x00000000000c5947 */ /* 0x000fea0003800000 */
[----:B------:R-:W5:Y:S02]  /*4010*/  LDG.E.U8 R98, desc[UR36][R2.64+0x68] ;  /* 0x0000682402627981 */ /* 0x000f64000c1e1100 */
[----:B-----5:R-:W-:-:S05]  /*4020*/  PRMT R10, R98, 0x8880, RZ ;  /* 0x00008880620a7816 */ /* 0x020fca00000000ff */
[----:B------:R-:W-:-:S07]  /*4030*/  IMAD R13, R10, R89, RZ ;  /* 0x000000590a0d7224 */ /* 0x000fce00078e02ff */
.L_x_140:
[----:B------:R-:W-:Y:S05]  /*4040*/  BSYNC B1 ;  /* 0x0000000000017941 */ /* 0x000fea0003800000 */
.L_x_139:
[----:B---3--:R-:W-:Y:S01]  /*4050*/  @!P5 IMAD R11, R76, R88, R13 ;  /* 0x000000584c0bd224 */ /* 0x008fe200078e020d */
[----:B------:R-:W-:Y:S04]  /*4060*/  BSSY B1, `(.L_x_141) ;  /* 0x0000006000017945 */ /* 0x000fe80003800000 */
[----:B------:R3:W-:Y:S01]  /*4070*/  @!P5 STG.E.U8 desc[UR36][R4.64+0x68], R11 ;  /* 0x0000680b0400d986 */ /* 0x0007e2000c101124 */
[----:B------:R-:W-:Y:S05]  /*4080*/  @P2 BRA `(.L_x_142) ;  /* 0x00000000000c2947 */ /* 0x000fea0003800000 */
[----:B------:R-:W5:Y:S02]  /*4090*/  LDG.E.U8 R98, desc[UR36][R2.64+0x69] ;  /* 0x0000692402627981 */ /* 0x000f64000c1e1100 */
[----:B-----5:R-:W-:-:S05]  /*40a0*/  PRMT R10, R98, 0x8880, RZ ;  /* 0x00008880620a7816 */ /* 0x020fca00000000ff */
[----:B------:R-:W-:-:S07]  /*40b0*/  IMAD R13, R10, R89, RZ ;  /* 0x000000590a0d7224 */ /* 0x000fce00078e02ff */
.L_x_142:
[----:B------:R-:W-:Y:S05]  /*40c0*/  BSYNC B1 ;  /* 0x0000000000017941 */ /* 0x000fea0003800000 */
.L_x_141:
        /* <DEDUP_REMOVED lines=11> */
.L_x_144:
[----:B------:R-:W-:Y:S05]  /*4180*/  BSYNC B1 ;  /* 0x0000000000017941 */ /* 0x000fea0003800000 */
.L_x_143:
[----:B---3--:R-:W-:Y:S01]  /*4190*/  @!P4 IMAD R11, R78, R88, R13 ;  /* 0x000000584e0bc224 */ /* 0x008fe200078e020d */
[----:B------:R-:W-:Y:S04]  /*41a0*/  BSSY B1, `(.L_x_145) ;  /* 0x0000006000017945 */ /* 0x000fe80003800000 */
[----:B------:R3:W-:Y:S01]  /*41b0*/  @!P4 STG.E.U8 desc[UR36][R6.64+0x68], R11 ;  /* 0x0000680b0600c986 */ /* 0x0007e2000c101124 */
[----:B------:R-:W-:Y:S05]  /*41c0*/  @P3 BRA `(.L_x_146) ;  /* 0x00000000000c3947 */ /* 0x000fea0003800000 */
[----:B------:R-:W5:Y:S02]  /*41d0*/  LDG.E.U8 R98, desc[UR36][R8.64+0x69] ;  /* 0x0000692408627981 */ /* 0x000f64000c1e1100 */
[----:B-----5:R-:W-:-:S05]  /*41e0*/  PRMT R10, R98, 0x8880, RZ ;  /* 0x00008880620a7816 */ /* 0x020fca00000000ff */
[----:B------:R-:W-:-:S07]  /*41f0*/  IMAD R13, R10, R89, RZ ;  /* 0x000000590a0d7224 */ /* 0x000fce00078e02ff */
.L_x_146:
[----:B------:R-:W-:Y:S05]  /*4200*/  BSYNC B1 ;  /* 0x0000000000017941 */ /* 0x000fea0003800000 */
.L_x_145:
[----:B------:R-:W-:Y:S01]  /*4210*/  @!P3 IMAD R79, R79, R88, R13 ;  /* 0x000000584f4fb224 */ /* 0x000fe200078e020d */
[----:B------:R-:W-:Y:S04]  /*4220*/  BSSY B1, `(.L_x_147) ;  /* 0x0000006000017945 */ /* 0x000fe80003800000 */
[----:B------:R0:W-:Y:S01]  /*4230*/  @!P3 STG.E.U8 desc[UR36][R6.64+0x69], R79 ;  /* 0x0000694f0600b986 */ /* 0x0001e2000c101124 */
[----:B------:R-:W-:Y:S05]  /*4240*/  @P5 BRA `(.L_x_148) ;  /* 0x00000000000c5947 */ /* 0x000fea0003800000 */
[----:B------:R-:W5:Y:S02]  /*4250*/  LDG.E.U8 R98, desc[UR36][R2.64+0x70] ;  /* 0x0000702402627981 */ /* 0x000f64000c1e1100 */
[----:B-----5:R-:W-:-:S05]  /*4260*/  PRMT R10, R98, 0x8880, RZ ;  /* 0x00008880620a7816 */ /* 0x020fca00000000ff */
[----:B------:R-:W-:-:S07]  /*4270*/  IMAD R13, R10, R89, RZ ;  /* 0x000000590a0d7224 */ /* 0x000fce00078e02ff */
.L_x_148:
[----:B------:R-:W-:Y:S05]  /*4280*/  BSYNC B1 ;  /* 0x0000000000017941 */ /* 0x000fea0003800000 */
.L_x_147:
[----:B---3--:R-:W-:Y:S01]  /*4290*/  @!P5 IMAD R11, R80, R88, R13 ;  /* 0x00000058500bd224 */ /* 0x008fe200078e020d */
[----:B------:R-:W-:Y:S04]  /*42a0*/  BSSY B1, `(.L_x_149) ;  /* 0x0000006000017945 */ /* 0x000fe80003800000 */
[----:B------:R3:W-:Y:S01]  /*42b0*/  @!P5 STG.E.U8 desc[UR36][R4.64+0x70], R11 ;  /* 0x0000700b0400d986 */ /* 0x0007e2000c101124 */
[----:B------:R-:W-:Y:S05]  /*42c0*/  @P2 BRA `(.L_x_150) ;  /* 0x00000000000c2947 */ /* 0x000fea0003800000 */
[----:B------:R-:W5:Y:S02]  /*42d0*/  LDG.E.U8 R98, desc[UR36][R2.64+0x71] ;  /* 0x0000712402627981 */ /* 0x000f64000c1e1100 */
[----:B-----5:R-:W-:-:S05]  /*42e0*/  PRMT R10, R98, 0x8880, RZ ;  /* 0x00008880620a7816 */ /* 0x020fca00000000ff */
[----:B------:R-:W-:-:S07]  /*42f0*/  IMAD R13, R10, R89, RZ ;  /* 0x000000590a0d7224 */ /* 0x000fce00078e02ff */
.L_x_150:
[----:B------:R-:W-:Y:S05]  /*4300*/  BSYNC B1 ;  /* 0x0000000000017941 */ /* 0x000fea0003800000 */
.L_x_149:
[C---:B------:R-:W-:Y:S01]  /*4310*/  ISETP.LT.OR P4, PT, R0.reuse, 0x71, !P0 ;  /* 0x000000710000780c */ /* 0x040fe20004781670 */
[----:B------:R-:W-:Y:S01]  /*4320*/  @!P2 IMAD R81, R81, R88, R13 ;  /* 0x000000585151a224 */ /* 0x000fe200078e020d */
[----:B------:R-:W-:Y:S01]  /*4330*/  BSSY B1, `(.L_x_151) ;  /* 0x000000a000017945 */ /* 0x000fe20003800000 */
[C---:B------:R-:W-:Y:S02]  /*4340*/  ISETP.LT.OR P3, PT, R0.reuse, 0x72, !P0 ;  /* 0x000000720000780c */ /* 0x040fe40004761670 */
[C---:B------:R-:W-:Y:S01]  /*4350*/  ISETP.LT.OR P5, PT, R0.reuse, 0x79, !P0 ;  /* 0x000000790000780c */ /* 0x040fe200047a1670 */
[----:B------:R0:W-:Y:S01]  /*4360*/  @!P2 STG.E.U8 desc[UR36][R4.64+0x71], R81 ;  /* 0x000071510400a986 */ /* 0x0001e2000c101124 */
[C---:B------:R-:W-:Y:S02]  /*4370*/  ISETP.LT.OR P2, PT, R0.reuse, 0x79, !P1 ;  /* 0x000000790000780c */ /* 0x040fe40004f41670 */
[----:B------:R-:W-:-:S04]  /*4380*/  ISETP.LT.OR P1, PT, R0, 0x7a, !P1 ;  /* 0x0000007a0000780c */ /* 0x000fc80004f21670 */
[----:B------:R-:W-:Y:S09]  /*4390*/  @P4 BRA `(.L_x_152) ;  /* 0x00000000000c4947 */ /* 0x000ff20003800000 */
[----:B------:R-:W5:Y:S02]  /*43a0*/  LDG.E.U8 R98, desc[UR36][R8.64+0x70] ;  /* 0x0000702408627981 */ /* 0x000f64000c1e1100 */
[----:B-----5:R-:W-:-:S05]  /*43b0*/  PRMT R10, R98, 0x8880, RZ ;  /* 0x00008880620a7816 */ /* 0x020fca00000000ff */
[----:B------:R-:W-:-:S07]  /*43c0*/  IMAD R13, R10, R89, RZ ;  /* 0x000000590a0d7224 */ /* 0x000fce00078e02ff */
.L_x_152:
[----:B------:R-:W-:Y:S05]  /*43d0*/  BSYNC B1 ;  /* 0x0000000000017941 */ /* 0x000fea0003800000 */
.L_x_151:
[----:B---3--:R-:W-:Y:S01]  /*43e0*/  @!P4 IMAD R11, R82, R88, R13 ;  /* 0x00000058520bc224 */ /* 0x008fe200078e020d */
[----:B------:R-:W-:Y:S04]  /*43f0*/  BSSY B1, `(.L_x_153) ;  /* 0x0000006000017945 */ /* 0x000fe80003800000 */
[----:B------:R3:W-:Y:S01]  /*4400*/  @!P4 STG.E.U8 desc[UR36][R6.64+0x70], R11 ;  /* 0x0000700b0600c986 */ /* 0x0007e2000c101124 */
[----:B------:R-:W-:Y:S05]  /*4410*/  @P3 BRA `(.L_x_154) ;  /* 0x00000000000c3947 */ /* 0x000fea0003800000 */
[----:B------:R-:W5:Y:S02]  /*4420*/  LDG.E.U8 R98, desc[UR36][R8.64+0x71] ;  /* 0x0000712408627981 */ /* 0x000f64000c1e1100 */
[----:B-----5:R-:W-:-:S05]  /*4430*/  PRMT R10, R98, 0x8880, RZ ;  /* 0x00008880620a7816 */ /* 0x020fca00000000ff */
[----:B------:R-:W-:-:S07]  /*4440*/  IMAD R13, R10, R89, RZ ;  /* 0x000000590a0d7224 */ /* 0x000fce00078e02ff */
.L_x_154:
[----:B------:R-:W-:Y:S05]  /*4450*/  BSYNC B1 ;  /* 0x0000000000017941 */ /* 0x000fea0003800000 */
.L_x_153:
[----:B------:R-:W-:Y:S01]  /*4460*/  @!P3 IMAD R83, R83, R88, R13 ;  /* 0x000000585353b224 */ /* 0x000fe200078e020d */
[----:B------:R-:W-:Y:S04]  /*4470*/  BSSY B1, `(.L_x_155) ;  /* 0x0000006000017945 */ /* 0x000fe80003800000 */
[----:B------:R0:W-:Y:S01]  /*4480*/  @!P3 STG.E.U8 desc[UR36][R6.64+0x71], R83 ;  /* 0x000071530600b986 */ /* 0x0001e2000c101124 */
[----:B------:R-:W-:Y:S05]  /*4490*/  @P2 BRA `(.L_x_156) ;  /* 0x00000000000c2947 */ /* 0x000fea0003800000 */
[----:B------:R-:W5:Y:S02]  /*44a0*/  LDG.E.U8 R98, desc[UR36][R2.64+0x78] ;  /* 0x0000782402627981 */ /* 0x000f64000c1e1100 */
[----:B-----5:R-:W-:-:S05]  /*44b0*/  PRMT R10, R98, 0x8880, RZ ;  /* 0x00008880620a7816 */ /* 0x020fca00000000ff */
[----:B------:R-:W-:-:S07]  /*44c0*/  IMAD R13, R10, R89, RZ ;  /* 0x000000590a0d7224 */ /* 0x000fce00078e02ff */
.L_x_156:
[----:B------:R-:W-:Y:S05]  /*44d0*/  BSYNC B1 ;  /* 0x0000000000017941 */ /* 0x000fea0003800000 */
.L_x_155:
[----:B---3--:R-:W-:Y:S01]  /*44e0*/  @!P2 IMAD R11, R84, R88, R13 ;  /* 0x00000058540ba224 */ /* 0x008fe200078e020d */
[----:B------:R-:W-:Y:S04]  /*44f0*/  BSSY B1, `(.L_x_157) ;  /* 0x0000006000017945 */ /* 0x000fe80003800000 */
[----:B------:R3:W-:Y:S01]  /*4500*/  @!P2 STG.E.U8 desc[UR36][R4.64+0x78], R11 ;  /* 0x0000780b0400a986 */ /* 0x0007e2000c101124 */
[----:B------:R-:W-:Y:S05]  /*4510*/  @P1 BRA `(.L_x_158) ;  /* 0x00000000000c1947 */ /* 0x000fea0003800000 */
[----:B------:R-:W5:Y:S02]  /*4520*/  LDG.E.U8 R98, desc[UR36][R2.64+0x79] ;  /* 0x0000792402627981 */ /* 0x000f64000c1e1100 */
[----:B-----5:R-:W-:-:S05]  /*4530*/  PRMT R10, R98, 0x8880, RZ ;  /* 0x00008880620a7816 */ /* 0x020fca00000000ff */
[----:B------:R-:W-:-:S07]  /*4540*/  IMAD R13, R10, R89, RZ ;  /* 0x000000590a0d7224 */ /* 0x000fce00078e02ff */
.L_x_158:
[----:B------:R-:W-:Y:S05]  /*4550*/  BSYNC B1 ;  /* 0x0000000000017941 */ /* 0x000fea0003800000 */
.L_x_157:
[----:B------:R-:W-:Y:S01]  /*4560*/  @!P1 IMAD R85, R85, R88, R13 ;  /* 0x0000005855559224 */ /* 0x000fe200078e020d */
[----:B------:R-:W-:Y:S04]  /*4570*/  BSSY B1, `(.L_x_159) ;  /* 0x0000006000017945 */ /* 0x000fe80003800000 */
[----:B------:R0:W-:Y:S01]  /*4580*/  @!P1 STG.E.U8 desc[UR36][R4.64+0x79], R85 ;  /* 0x0000795504009986 */ /* 0x0001e2000c101124 */
[----:B------:R-:W-:Y:S05]  /*4590*/  @P5 BRA `(.L_x_160) ;  /* 0x00000000000c5947 */ /* 0x000fea0003800000 */
[----:B------:R-:W0:Y:S02]  /*45a0*/  LDG.E.U8 R98, desc[UR36][R8.64+0x78] ;  /* 0x0000782408627981 */ /* 0x000e24000c1e1100 */
[----:B0-----:R-:W-:-:S05]  /*45b0*/  PRMT R2, R98, 0x8880, RZ ;  /* 0x0000888062027816 */ /* 0x001fca00000000ff */
[----:B------:R-:W-:-:S07]  /*45c0*/  IMAD R13, R2, R89, RZ ;  /* 0x00000059020d7224 */ /* 0x000fce00078e02ff */
.L_x_160:
[----:B------:R-:W-:Y:S05]  /*45d0*/  BSYNC B1 ;  /* 0x0000000000017941 */ /* 0x000fea0003800000 */
.L_x_159:
[----:B0-----:R-:W-:Y:S01]  /*45e0*/  @!P5 IMAD R3, R86, R88, R13 ;  /* 0x000000585603d224 */ /* 0x001fe200078e020d */
[----:B------:R-:W-:Y:S01]  /*45f0*/  ISETP.LT.OR P0, PT, R0, 0x7a, !P0 ;  /* 0x0000007a0000780c */ /* 0x000fe20004701670 */
[----:B------:R-:W-:Y:S03]  /*4600*/  BSSY B1, `(.L_x_161) ;  /* 0x0000006000017945 */ /* 0x000fe60003800000 */
[----:B------:R0:W-:Y:S09]  /*4610*/  @!P5 STG.E.U8 desc[UR36][R6.64+0x78], R3 ;  /* 0x000078030600d986 */ /* 0x0001f2000c101124 */
[----:B------:R-:W-:Y:S05]  /*4620*/  @P0 BRA `(.L_x_162) ;  /* 0x00000000000c0947 */ /* 0x000fea0003800000 */
[----:B------:R-:W5:Y:S02]  /*4630*/  LDG.E.U8 R98, desc[UR36][R8.64+0x79] ;  /* 0x0000792408627981 */ /* 0x000f64000c1e1100 */
[----:B-----5:R-:W-:-:S05]  /*4640*/  PRMT R0, R98, 0x8880, RZ ;  /* 0x0000888062007816 */ /* 0x020fca00000000ff */
[----:B------:R-:W-:-:S07]  /*4650*/  IMAD R13, R0, R89, RZ ;  /* 0x00000059000d7224 */ /* 0x000fce00078e02ff */
.L_x_162:
[----:B------:R-:W-:Y:S05]  /*4660*/  BSYNC B1 ;  /* 0x0000000000017941 */ /* 0x000fea0003800000 */
.L_x_161:
[----:B------:R-:W-:Y:S01]  /*4670*/  IMAD R13, R87, R88, R13 ;  /* 0x00000058570d7224 */ /* 0x000fe200078e020d */
[----:B------:R-:W-:Y:S06]  /*4680*/  @P0 BRA `(.L_x_163) ;  /* 0x0000000c00100947 */ /* 0x000fec0003800000 */
[----:B------:R0:W-:Y:S01]  /*4690*/  STG.E.U8 desc[UR36][R6.64+0x79], R13 ;  /* 0x0000790d06007986 */ /* 0x0001e2000c101124 */
[----:B------:R-:W-:Y:S05]  /*46a0*/  BRA `(.L_x_163) ;  /* 0x0000000c00087947 */ /* 0x000fea0003800000 */
.L_x_34:
[C---:B------:R-:W-:Y:S02]  /*46b0*/  ISETP.GE.AND P1, PT, R102.reuse, 0x1, PT ;  /* 0x000000016600780c */ /* 0x040fe40003f26270 */
[----:B------:R-:W-:Y:S02]  /*46c0*/  ISETP.GE.AND P0, PT, R102, 0x9, PT ;  /* 0x000000096600780c */ /* 0x000fe40003f06270 */
[C---:B------:R-:W-:Y:S02]  /*46d0*/  ISETP.LT.OR P4, PT, R0.reuse, 0x1, !P1 ;  /* 0x000000010000780c */ /* 0x040fe40004f81670 */
[C---:B------:R-:W-:Y:S02]  /*46e0*/  ISETP.LT.OR P3, PT, R0.reuse, 0x2, !P1 ;  /* 0x000000020000780c */ /* 0x040fe40004f61670 */
[C---:B------:R-:W-:Y:S02]  /*46f0*/  ISETP.LT.OR P2, PT, R0.reuse, 0x1, !P0 ;  /* 0x000000010000780c */ /* 0x040fe40004741670 */
[----:B------:R-:W-:-:S07]  /*4700*/  ISETP.LT.OR P5, PT, R0, 0x2, !P0 ;  /* 0x000000020000780c */ /* 0x000fce00047a1670 */
[-C--:B------:R-:W-:Y:S02]  /*4710*/  @!P4 IMAD R3, R24, R88.reuse, RZ ;  /* 0x000000581803c224 */ /* 0x080fe400078e02ff */
[-C--:B------:R-:W-:Y:S02]  /*4720*/  @!P3 IMAD R25, R25, R88.reuse, RZ ;  /* 0x000000581919b224 */ /* 0x080fe400078e02ff */
[-C--:B------:R-:W-:Y:S01]  /*4730*/  @!P2 IMAD R9, R26, R88.reuse, RZ ;  /* 0x000000581a09a224 */ /* 0x080fe200078e02ff */
[----:B------:R0:W-:Y:S01]  /*4740*/  @!P4 STG.E.U8 desc[UR36][R4.64], R3 ;  /* 0x000000030400c986 */ /* 0x0001e2000c101124 */
[C---:B------:R-:W-:Y:S01]  /*4750*/  ISETP.LT.OR P4, PT, R0.reuse, 0x9, !P1 ;  /* 0x000000090000780c */ /* 0x040fe20004f81670 */
[----:B------:R-:W-:Y:S02]  /*4760*/  @!P5 IMAD R27, R27, R88, RZ ;  /* 0x000000581b1bd224 */ /* 0x000fe400078e02ff */
[----:B------:R-:W-:Y:S01]  /*4770*/  @!P3 STG.E.U8 desc[UR36][R4.64+0x1], R25 ;  /* 0x000001190400b986 */ /* 0x000fe2000c101124 */
[----:B------:R-:W-:-:S03]  /*4780*/  ISETP.LT.OR P3, PT, R0, 0xa, !P1 ;  /* 0x0000000a0000780c */ /* 0x000fc60004f61670 */
[----:B------:R1:W-:Y:S01]  /*4790*/  @!P2 STG.E.U8 desc[UR36][R6.64], R9 ;  /* 0x000000090600a986 */ /* 0x0003e2000c101124 */
[----:B------:R-:W-:-:S03]  /*47a0*/  ISETP.LT.OR P2, PT, R0, 0x9, !P0 ;  /* 0x000000090000780c */ /* 0x000fc60004741670 */
[----:B------:R-:W-:Y:S01]  /*47b0*/  @!P5 STG.E.U8 desc[UR36][R6.64+0x1], R27 ;  /* 0x0000011b0600d986 */ /* 0x000fe2000c101124 */
[----:B------:R-:W-:Y:S01]  /*47c0*/  ISETP.LT.OR P5, PT, R0, 0xa, !P0 ;  /* 0x0000000a0000780c */ /* 0x000fe200047a1670 */
[----:B------:R-:W-:-:S04]  /*47d0*/  @!P4 IMAD R11, R28, R88, RZ ;  /* 0x000000581c0bc224 */ /* 0x000fc800078e02ff */
[-C--:B------:R-:W-:Y:S01]  /*47e0*/  @!P3 IMAD R29, R29, R88.reuse, RZ ;  /* 0x000000581d1db224 */ /* 0x080fe200078e02ff */
[----:B------:R-:W-:Y:S01]  /*47f0*/  @!P4 STG.E.U8 desc[UR36][R4.64+0x8], R11 ;  /* 0x0000080b0400c986 */ /* 0x000fe2000c101124 */
[----:B------:R-:W-:Y:S02]  /*4800*/  ISETP.LT.OR P4, PT, R0, 0x11, !P1 ;  /* 0x000000110000780c */ /* 0x000fe40004f81670 */
[-C--:B0-----:R-:W-:Y:S01]  /*4810*/  @!P2 IMAD R3, R30, R88.reuse, RZ ;  /* 0x000000581e03a224 */ /* 0x081fe200078e02ff */
[----:B------:R-:W-:Y:S01]  /*4820*/  @!P3 STG.E.U8 desc[UR36][R4.64+0x9], R29 ;  /* 0x0000091d0400b986 */ /* 0x000fe2000c101124 */
[C---:B------:R-:W-:Y:S02]  /*4830*/  ISETP.LT.OR P3, PT, R0.reuse, 0x12, !P1 ;  /* 0x000000120000780c */ /* 0x040fe40004f61670 */
[----:B------:R-:W-:Y:S01]  /*4840*/  @!P5 IMAD R31, R31, R88, RZ ;  /* 0x000000581f1fd224 */ /* 0x000fe200078e02ff */
[----:B------:R0:W-:Y:S01]  /*4850*/  @!P2 STG.E.U8 desc[UR36][R6.64+0x8], R3 ;  /* 0x000008030600a986 */ /* 0x0001e2000c101124 */
[----:B------:R-:W-:-:S03]  /*4860*/  ISETP.LT.OR P2, PT, R0, 0x11, !P0 ;  /* 0x000000110000780c */ /* 0x000fc60004741670 */
[----:B------:R-:W-:Y:S01]  /*4870*/  @!P5 STG.E.U8 desc[UR36][R6.64+0x9], R31 ;  /* 0x0000091f0600d986 */ /* 0x000fe2000c101124 */
[----:B------:R-:W-:Y:S01]  /*4880*/  ISETP.LT.OR P5, PT, R0, 0x12, !P0 ;  /* 0x000000120000780c */ /* 0x000fe200047a1670 */
[----:B-1----:R-:W-:-:S04]  /*4890*/  @!P4 IMAD R9, R32, R88, RZ ;  /* 0x000000582009c224 */ /* 0x002fc800078e02ff */
        /* <DEDUP_REMOVED lines=109> */
[----:B------:R1:W-:Y:S01]  /*4f70*/  @!P4 STG.E.U8 desc[UR36][R4.64+0x58], R11 ;  /* 0x0000580b0400c986 */ /* 0x0003e2000c101124 */
        /* <DEDUP_REMOVED lines=13> */
[-C--:B-1----:R-:W-:Y:S01]  /*5050*/  @!P2 IMAD R11, R74, R88.reuse, RZ ;  /* 0x000000584a0ba224 */ /* 0x082fe200078e02ff */
[----:B------:R-:W-:Y:S01]  /*5060*/  @!P3 STG.E.U8 desc[UR36][R4.64+0x61], R73 ;  /* 0x000061490400b986 */ /* 0x000fe2000c101124 */
[C---:B------:R-:W-:Y:S02]  /*5070*/  ISETP.LT.OR P3, PT, R0.reuse, 0x6a, !P1 ;  /* 0x0000006a0000780c */ /* 0x040fe40004f61670 */
[----:B------:R-:W-:Y:S01]  /*5080*/  @!P5 IMAD R75, R75, R88, RZ ;  /* 0x000000584b4bd224 */ /* 0x000fe200078e02ff */
[----:B------:R1:W-:Y:S01]  /*5090*/  @!P2 STG.E.U8 desc[UR36][R6.64+0x60], R11 ;  /* 0x0000600b0600a986 */ /* 0x0003e2000c101124 */
[----:B------:R-:W-:-:S03]  /*50a0*/  ISETP.LT.OR P2, PT, R0, 0x69, !P0 ;  /* 0x000000690000780c */ /* 0x000fc60004741670 */
[----:B------:R-:W-:Y:S01]  /*50b0*/  @!P5 STG.E.U8 desc[UR36][R6.64+0x61], R75 ;  /* 0x0000614b0600d986 */ /* 0x000fe2000c101124 */
[----:B------:R-:W-:Y:S01]  /*50c0*/  ISETP.LT.OR P5, PT, R0, 0x6a, !P0 ;  /* 0x0000006a0000780c */ /* 0x000fe200047a1670 */
[----:B0-----:R-:W-:-:S04]  /*50d0*/  @!P4 IMAD R3, R76, R88, RZ ;  /* 0x000000584c03c224 */ /* 0x001fc800078e02ff */
[-C--:B------:R-:W-:Y:S01]  /*50e0*/  @!P3 IMAD R77, R77, R88.reuse, RZ ;  /* 0x000000584d4db224 */ /* 0x080fe200078e02ff */
[----:B------:R0:W-:Y:S01]  /*50f0*/  @!P4 STG.E.U8 desc[UR36][R4.64+0x68], R3 ;  /* 0x000068030400c986 */ /* 0x0001e2000c101124 */
[----:B------:R-:W-:Y:S02]  /*5100*/  ISETP.LT.OR P4, PT, R0, 0x72, !P1 ;  /* 0x000000720000780c */ /* 0x000fe40004f81670 */
[-C--:B--2---:R-:W-:Y:S01]  /*5110*/  @!P2 IMAD R9, R78, R88.reuse, RZ ;  /* 0x000000584e09a224 */ /* 0x084fe200078e02ff */
[----:B------:R-:W-:Y:S01]  /*5120*/  @!P3 STG.E.U8 desc[UR36][R4.64+0x69], R77 ;  /* 0x0000694d0400b986 */ /* 0x000fe2000c101124 */
[C---:B------:R-:W-:Y:S02]  /*5130*/  ISETP.LT.OR P3, PT, R0.reuse, 0x71, !P1 ;  /* 0x000000710000780c */ /* 0x040fe40004f61670 */
[----:B------:R-:W-:Y:S01]  /*5140*/  @!P5 IMAD R79, R79, R88, RZ ;  /* 0x000000584f4fd224 */ /* 0x000fe200078e02ff */
[----:B------:R-:W-:Y:S01]  /*5150*/  @!P2 STG.E.U8 desc[UR36][R6.64+0x68], R9 ;  /* 0x000068090600a986 */ /* 0x000fe2000c101124 */
[----:B------:R-:W-:-:S03]  /*5160*/  ISETP.LT.OR P2, PT, R0, 0x71, !P0 ;  /* 0x000000710000780c */ /* 0x000fc60004741670 */
[----:B------:R-:W-:Y:S01]  /*5170*/  @!P5 STG.E.U8 desc[UR36][R6.64+0x69], R79 ;  /* 0x0000694f0600d986 */ /* 0x000fe2000c101124 */
[----:B------:R-:W-:Y:S01]  /*5180*/  ISETP.LT.OR P5, PT, R0, 0x79, !P0 ;  /* 0x000000790000780c */ /* 0x000fe200047a1670 */
[----:B------:R-:W-:-:S04]  /*5190*/  @!P4 IMAD R81, R81, R88, RZ ;  /* 0x000000585151c224 */ /* 0x000fc800078e02ff */
[-C--:B-1----:R-:W-:Y:S01]  /*51a0*/  @!P3 IMAD R11, R80, R88.reuse, RZ ;  /* 0x00000058500bb224 */ /* 0x082fe200078e02ff */
[----:B------:R-:W-:Y:S01]  /*51b0*/  @!P4 STG.E.U8 desc[UR36][R4.64+0x71], R81 ;  /* 0x000071510400c986 */ /* 0x000fe2000c101124 */
[C---:B------:R-:W-:Y:S02]  /*51c0*/  ISETP.LT.OR P4, PT, R0.reuse, 0x72, !P0 ;  /* 0x000000720000780c */ /* 0x040fe40004781670 */
[C---:B------:R-:W-:Y:S01]  /*51d0*/  ISETP.LT.OR P0, PT, R0.reuse, 0x7a, !P0 ;  /* 0x0000007a0000780c */ /* 0x040fe20004701670 */
[----:B------:R1:W-:Y:S01]  /*51e0*/  @!P3 STG.E.U8 desc[UR36][R4.64+0x70], R11 ;  /* 0x0000700b0400b986 */ /* 0x0003e2000c101124 */
[----:B------:R-:W-:Y:S01]  /*51f0*/  ISETP.LT.OR P3, PT, R0, 0x79, !P1 ;  /* 0x000000790000780c */ /* 0x000fe20004f61670 */
[----:B0-----:R-:W-:Y:S01]  /*5200*/  @!P2 IMAD R3, R82, R88, RZ ;  /* 0x000000585203a224 */ /* 0x001fe200078e02ff */
[----:B------:R-:W-:-:S04]  /*5210*/  ISETP.LT.OR P1, PT, R0, 0x7a, !P1 ;  /* 0x0000007a0000780c */ /* 0x000fc80004f21670 */
[----:B------:R0:W-:Y:S03]  /*5220*/  @!P2 STG.E.U8 desc[UR36][R6.64+0x70], R3 ;  /* 0x000070030600a986 */ /* 0x0001e6000c101124 */
[-C--:B------:R-:W-:Y:S02]  /*5230*/  @!P4 IMAD R83, R83, R88.reuse, RZ ;  /* 0x000000585353c224 */ /* 0x080fe400078e02ff */
[-C--:B-1----:R-:W-:Y:S02]  /*5240*/  @!P5 IMAD R11, R86, R88.reuse, RZ ;  /* 0x00000058560bd224 */ /* 0x082fe400078e02ff */
[-C--:B------:R-:W-:Y:S01]  /*5250*/  @!P3 IMAD R9, R84, R88.reuse, RZ ;  /* 0x000000585409b224 */ /* 0x080fe200078e02ff */
[----:B------:R0:W-:Y:S01]  /*5260*/  @!P4 STG.E.U8 desc[UR36][R6.64+0x71], R83 ;  /* 0x000071530600c986 */ /* 0x0001e2000c101124 */
[-C--:B------:R-:W-:Y:S02]  /*5270*/  @!P1 IMAD R85, R85, R88.reuse, RZ ;  /* 0x0000005855559224 */ /* 0x080fe400078e02ff */
[----:B------:R-:W-:Y:S01]  /*5280*/  @!P0 IMAD R87, R87, R88, RZ ;  /* 0x0000005857578224 */ /* 0x000fe200078e02ff */
[----:B------:R0:W-:Y:S04]  /*5290*/  @!P3 STG.E.U8 desc[UR36][R4.64+0x78], R9 ;  /* 0x000078090400b986 */ /* 0x0001e8000c101124 */
[----:B------:R0:W-:Y:S04]  /*52a0*/  @!P1 STG.E.U8 desc[UR36][R4.64+0x79], R85 ;  /* 0x0000795504009986 */ /* 0x0001e8000c101124 */
[----:B------:R0:W-:Y:S04]  /*52b0*/  @!P5 STG.E.U8 desc[UR36][R6.64+0x78], R11 ;  /* 0x0000780b0600d986 */ /* 0x0001e8000c101124 */
[----:B------:R0:W-:Y:S02]  /*52c0*/  @!P0 STG.E.U8 desc[UR36][R6.64+0x79], R87 ;  /* 0x0000795706008986 */ /* 0x0001e4000c101124 */
.L_x_163:
[----:B------:R-:W-:Y:S05]  /*52d0*/  BSYNC B0 ;  /* 0x0000000000007941 */ /* 0x000fea0003800000 */
.L_x_33:
[----:B0-----:R-:W2:Y:S01]  /*52e0*/  LDL.64 R2, [R1] ;  /* 0x0000000001027983 */ /* 0x001ea20000100a00 */
[----:B------:R-:W-:Y:S01]  /*52f0*/  ULDC.64 UR4, c[0x0][0x650] ;  /* 0x0001940000047ab9 */ /* 0x000fe20000000a00 */
[----:B------:R0:W-:Y:S01]  /*5300*/  SYNCS.ARRIVE.TRANS64.A1T0 RZ, [R96+UR47], RZ ;  /* 0x000000ff60ff79a7 */ /* 0x0001e2000810002f */
[----:B------:R-:W-:Y:S01]  /*5310*/  PRMT R0, RZ, 0x7610, R0 ;  /* 0x00007610ff007816 */ /* 0x000fe20000000000 */
[----:B------:R-:W-:Y:S02]  /*5320*/  IMAD.MOV.U32 R19, RZ, RZ, -0x1 ;  /* 0xffffffffff137424 */ /* 0x000fe400078e00ff */
[----:B------:R-:W-:Y:S01]  /*5330*/  IMAD.MOV.U32 R22, RZ, RZ, -0x1 ;  /* 0xffffffffff167424 */ /* 0x000fe200078e00ff */
[----:B--2---:R-:W-:-:S04]  /*5340*/  LEA R18, P0, R2, R18, 0x1 ;  /* 0x0000001202127211 */ /* 0x004fc800078008ff */
[----:B------:R-:W-:Y:S01]  /*5350*/  LEA.HI.X R17, R2, R17, R23, 0x1, P0 ;  /* 0x0000001102117211 */ /* 0x000fe200000f0c17 */
[----:B------:R-:W-:Y:S01]  /*5360*/  IMAD.MOV.U32 R2, RZ, RZ, -0x1 ;  /* 0xffffffffff027424 */ /* 0x000fe200078e00ff */
[----:B------:R-:W-:-:S04]  /*5370*/  ISETP.GE.U32.AND P0, PT, R18, UR4, PT ;  /* 0x0000000412007c0c */ /* 0x000fc8000bf06070 */
[----:B------:R-:W-:-:S13]  /*5380*/  ISETP.GE.U32.AND.EX P0, PT, R17, UR5, PT, P0 ;  /* 0x0000000511007c0c */ /* 0x000fda000bf06100 */
[----:B0-----:R-:W-:Y:S05]  /*5390*/  @P0 BRA `(.L_x_164) ;  /* 0x0000000400700947 */ /* 0x001fea0003800000 */
[----:B------:R-:W0:Y:S01]  /*53a0*/  S2R R10, SR_CTAID.X ;  /* 0x00000000000a7919 */ /* 0x000e220000002500 */
[----:B------:R-:W2:Y:S01]  /*53b0*/  LDC.64 R8, c[0x0][0x628] ;  /* 0x00018a00ff087b82 */ /* 0x000ea20000000a00 */
[----:B------:R-:W-:Y:S01]  /*53c0*/  ULDC UR4, c[0x0][0x150] ;  /* 0x0000540000047ab9 */ /* 0x000fe20000000800 */
[----:B----4-:R-:W-:Y:S01]  /*53d0*/  IMAD.MOV.U32 R6, RZ, RZ, R18 ;  /* 0x000000ffff067224 */ /* 0x010fe200078e0012 */
[----:B------:R-:W4:Y:S01]  /*53e0*/  S2R R20, SR_CTAID.Y ;  /* 0x0000000000147919 */ /* 0x000f220000002600 */
[----:B------:R-:W-:-:S04]  /*53f0*/  IMAD.MOV.U32 R7, RZ, RZ, R17 ;  /* 0x000000ffff077224 */ /* 0x000fc800078e0011 */
[----:B-1----:R-:W1:Y:S08]  /*5400*/  LDC R15, c[0x0][0x144] ;  /* 0x00005100ff0f7b82 */ /* 0x002e700000000800 */
[----:B------:R-:W1:Y:S08]  /*5410*/  LDC R0, c[0x0][0x630] ;  /* 0x00018c00ff007b82 */ /* 0x000e700000000800 */
[----:B------:R-:W1:Y:S01]  /*5420*/  LDC.64 R12, c[0x0][0x620] ;  /* 0x00018800ff0c7b82 */ /* 0x000e620000000a00 */
[----:B--2---:R-:W-:-:S04]  /*5430*/  ISETP.NE.U32.AND P0, PT, R8, RZ, PT ;  /* 0x000000ff0800720c */ /* 0x004fc80003f05070 */
[----:B------:R-:W-:Y:S02]  /*5440*/  ISETP.NE.AND.EX P0, PT, R9, RZ, PT, P0 ;  /* 0x000000ff0900720c */ /* 0x000fe40003f05300 */
[----:B0-----:R-:W-:-:S05]  /*5450*/  I2FP.F32.U32 R2, R10 ;  /* 0x0000000a00027245 */ /* 0x001fca0000201000 */
[----:B------:R-:W-:-:S04]  /*5460*/  FMUL R2, R2, UR4 ;  /* 0x0000000402027c20 */ /* 0x000fc80008400000 */
[----:B------:R0:W2:Y:S02]  /*5470*/  F2I.U32.TRUNC.NTZ R14, R2 ;  /* 0x00000002000e7305 */ /* 0x0000a4000020f000 */
[----:B----4-:R-:W-:Y:S05]  /*5480*/  @!P0 BRA `(.L_x_165) ;  /* 0x0000000000288947 */ /* 0x010fea0003800000 */
[----:B------:R-:W4:Y:S02]  /*5490*/  LDC R3, c[0x0][0x634] ;  /* 0x00018d00ff037b82 */ /* 0x000f240000000800 */
[----:B----4-:R-:W-:-:S05]  /*54a0*/  IADD3 R7, P0, R18, R3, RZ ;  /* 0x0000000312077210 */ /* 0x010fca0007f1e0ff */
[----:B---3--:R-:W-:-:S04]  /*54b0*/  IMAD.X R11, RZ, RZ, R17, P0 ;  /* 0x000000ffff0b7224 */ /* 0x008fc800000e0611 */
[----:B0-----:R-:W-:-:S04]  /*54c0*/  IMAD.WIDE.U32 R2, R11, R8, RZ ;  /* 0x000000080b027225 */ /* 0x001fc800078e00ff */
[----:B------:R-:W-:-:S04]  /*54d0*/  IMAD.WIDE.U32 R4, P0, R7, R9, R2 ;  /* 0x0000000907047225 */ /* 0x000fc80007800002 */
[----:B------:R-:W-:-:S04]  /*54e0*/  IMAD.WIDE.U32 R2, R7, R8, RZ ;  /* 0x0000000807027225 */ /* 0x000fc800078e00ff */
[----:B------:R-:W-:Y:S01]  /*54f0*/  IMAD.X R7, RZ, RZ, RZ, P0 ;  /* 0x000000ffff077224 */ /* 0x000fe200000e06ff */
[----:B------:R-:W-:Y:S01]  /*5500*/  IADD3 RZ, P0, R3, R4, RZ ;  /* 0x0000000403ff7210 */ /* 0x000fe20007f1e0ff */
[----:B------:R-:W-:-:S04]  /*5510*/  IMAD.MOV.U32 R6, RZ, RZ, R5 ;  /* 0x000000ffff067224 */ /* 0x000fc800078e0005 */
[----:B------:R-:W-:-:S08]  /*5520*/  IMAD.WIDE.U32.X R6, R11, R9, R6, P0 ;  /* 0x000000090b067225 */ /* 0x000fd000000e0406 */
.L_x_165:
[----:B------:R-:W4:Y:S01]  /*5530*/  LDC.64 R26, c[0x0][0x640] ;  /* 0x00019000ff1a7b82 */ /* 0x000f220000000a00 */
[-C--:B-1-3--:R-:W-:Y:S01]  /*5540*/  SHF.R.U64 R11, R6, R0.reuse, R7 ;  /* 0x00000000060b7219 */ /* 0x08afe20000001207 */
[----:B------:R-:W-:Y:S01]  /*5550*/  IMAD.MOV.U32 R19, RZ, RZ, R17 ;  /* 0x000000ffff137224 */ /* 0x000fe200078e0011 */
[----:B------:R-:W-:Y:S01]  /*5560*/  SHF.R.U32.HI R0, RZ, R0, R7 ;  /* 0x00000000ff007219 */ /* 0x000fe20000011607 */
[----:B--2---:R-:W-:Y:S01]  /*5570*/  IMAD.MOV R14, RZ, RZ, -R14 ;  /* 0x000000ffff0e7224 */ /* 0x004fe200078e0a0e */
[----:B------:R-:W-:Y:S01]  /*5580*/  IADD3 R5, P0, RZ, -R11, RZ ;  /* 0x8000000bff057210 */ /* 0x000fe20007f1e0ff */
[----:B------:R-:W-:Y:S01]  /*5590*/  ULDC UR4, c[0x0][0x154] ;  /* 0x0000550000047ab9 */ /* 0x000fe20000000800 */
[----:B------:R-:W-:Y:S01]  /*55a0*/  IMAD.MOV.U32 R7, RZ, RZ, 0x1 ;  /* 0x00000001ff077424 */ /* 0x000fe200078e00ff */
[----:B------:R-:W1:Y:S01]  /*55b0*/  LDC R4, c[0x0][0x618] ;  /* 0x00018600ff047b82 */ /* 0x000e620000000800 */
[----:B------:R-:W-:Y:S02]  /*55c0*/  IMAD R22, R15, R14, R10 ;  /* 0x0000000e0f167224 */ /* 0x000fe400078e020a */
[----:B------:R-:W-:-:S04]  /*55d0*/  IMAD.X R3, RZ, RZ, ~R0, P0 ;  /* 0x000000ffff037224 */ /* 0x000fc800000e0e00 */
[-C--:B------:R-:W-:Y:S01]  /*55e0*/  IMAD R0, R3, R12.reuse, RZ ;  /* 0x0000000c03007224 */ /* 0x080fe200078e02ff */
[----:B------:R-:W2:Y:S01]  /*55f0*/  LDC R6, c[0x0][0x608] ;  /* 0x00018200ff067b82 */ /* 0x000ea20000000800 */
[----:B0-----:R-:W-:-:S04]  /*5600*/  IMAD.WIDE.U32 R2, R5, R12, R18 ;  /* 0x0000000c05027225 */ /* 0x001fc800078e0012 */
[----:B------:R-:W-:Y:S01]  /*5610*/  IMAD R5, R5, R13, R0 ;  /* 0x0000000d05057224 */ /* 0x000fe200078e0200 */
[----:B------:R-:W-:Y:S02]  /*5620*/  I2FP.F32.U32 R0, R20 ;  /* 0x0000001400007245 */ /* 0x000fe40000201000 */
[----:B------:R-:W0:Y:S01]  /*5630*/  LDC R24, c[0x0][0x658] ;  /* 0x00019600ff187b82 */ /* 0x000e220000000800 */
[----:B------:R-:W-:Y:S01]  /*5640*/  IMAD.IADD R3, R3, 0x1, R5 ;  /* 0x0000000103037824 */ /* 0x000fe200078e0205 */
[----:B----4-:R-:W-:Y:S01]  /*5650*/  ISETP.NE.U32.AND P0, PT, R26, RZ, PT ;  /* 0x000000ff1a00720c */ /* 0x010fe20003f05070 */
[----:B------:R-:W-:Y:S01]  /*5660*/  FMUL R0, R0, UR4 ;  /* 0x0000000400007c20 */ /* 0x000fe20008400000 */
[----:B------:R-:W-:Y:S02]  /*5670*/  IMAD.MOV.U32 R5, RZ, RZ, -0x1 ;  /* 0xffffffffff057424 */ /* 0x000fe400078e00ff */
[----:B------:R-:W-:Y:S01]  /*5680*/  ISETP.NE.AND.EX P0, PT, R27, RZ, PT, P0 ;  /* 0x000000ff1b00720c */ /* 0x000fe20003f05300 */
[----:B------:R3:W4:Y:S01]  /*5690*/  F2I.U32.TRUNC.NTZ R12, R0 ;  /* 0x00000000000c7305 */ /* 0x000722000020f000 */
[----:B------:R-:W3:Y:S01]  /*56a0*/  LDC R15, c[0x0][0x148] ;  /* 0x00005200ff0f7b82 */ /* 0x000ee20000000800 */
[----:B-1----:R-:W-:-:S02]  /*56b0*/  SHF.R.U64 R10, R2, R4, R3 ;  /* 0x00000004020a7219 */ /* 0x002fc40000001203 */
[----:B------:R-:W-:-:S05]  /*56c0*/  SHF.R.U32.HI R3, RZ, R4, R3 ;  /* 0x00000004ff037219 */ /* 0x000fca0000011603 */
[----:B------:R-:W1:Y:S01]  /*56d0*/  LDC R14, c[0x0][0x600] ;  /* 0x00018000ff0e7b82 */ /* 0x000e620000000800 */
[-CC-:B--2---:R-:W-:Y:S02]  /*56e0*/  SHF.R.U64 R8, R10, R6.reuse, R3.reuse ;  /* 0x000000060a087219 */ /* 0x184fe40000001203 */
[----:B------:R-:W-:-:S05]  /*56f0*/  SHF.R.U32.HI R3, RZ, R6, R3 ;  /* 0x00000006ff037219 */ /* 0x000fca0000011603 */
[----:B------:R-:W2:Y:S01]  /*5700*/  LDC R21, c[0x0][0x648] ;  /* 0x00019200ff157b82 */ /* 0x000ea20000000800 */
[-CC-:B0-----:R-:W-:Y:S02]  /*5710*/  SHF.R.U64 R13, R8, R24.reuse, R3.reuse ;  /* 0x00000018080d7219 */ /* 0x181fe40000001203 */
[-C--:B------:R-:W-:Y:S02]  /*5720*/  SHF.L.U32 R5, R5, R24.reuse, RZ ;  /* 0x0000001805057219 */ /* 0x080fe400000006ff */
[-C--:B------:R-:W-:Y:S01]  /*5730*/  SHF.R.U32.HI R3, RZ, R24.reuse, R3 ;  /* 0x00000018ff037219 */ /* 0x080fe20000011603 */
[----:B------:R-:W-:Y:S01]  /*5740*/  IMAD.MOV.U32 R2, RZ, RZ, R13 ;  /* 0x000000ffff027224 */ /* 0x000fe200078e000d */
[----:B------:R-:W-:Y:S01]  /*5750*/  SHF.L.U32 R24, R7, R24, RZ ;  /* 0x0000001807187219 */ /* 0x000fe200000006ff */
[----:B------:R-:W0:Y:S01]  /*5760*/  LDC R25, c[0x0][0x638] ;  /* 0x00018e00ff197b82 */ /* 0x000e220000000800 */
[----:B------:R-:W-:-:S07]  /*5770*/  LOP3.LUT R19, RZ, R5, RZ, 0x33, !PT ;  /* 0x00000005ff137212 */ /* 0x000fce00078e33ff */
[----:B------:R-:W0:Y:S01]  /*5780*/  LDC R28, c[0x0][0x610] ;  /* 0x00018400ff1c7b82 */ /* 0x000e220000000800 */
[----:B----4-:R-:W-:Y:S05]  /*5790*/  @!P0 BRA `(.L_x_166) ;  /* 0x0000000000288947 */ /* 0x010fea0003800000 */
[----:B---3--:R-:W3:Y:S02]  /*57a0*/  LDC R0, c[0x0][0x64c] ;  /* 0x00019300ff007b82 */ /* 0x008ee40000000800 */
[----:B---3--:R-:W-:-:S05]  /*57b0*/  IADD3 R7, P0, R13, R0, RZ ;  /* 0x000000000d077210 */ /* 0x008fca0007f1e0ff */
        /* <DEDUP_REMOVED lines=8> */
.L_x_166:
[----:B------:R-:W4:Y:S01]  /*5840*/  LDC R4, c[0x0][0x65c] ;  /* 0x00019700ff047b82 */ /* 0x000f220000000800 */
[----:B--23--:R-:W-:Y:S01]  /*5850*/  SHF.R.U64 R0, R2, R21, R3 ;  /* 0x0000001502007219 */ /* 0x00cfe20000001203 */
[----:B-1----:R-:W-:Y:S01]  /*5860*/  VIADD R3, R14, 0xffffffff ;  /* 0xffffffff0e037836 */ /* 0x002fe20000000000 */
[----:B------:R-:W-:Y:S01]  /*5870*/  LOP3.LUT R19, R8, R19, RZ, 0xc0, !PT ;  /* 0x0000001308137212 */ /* 0x000fe200078ec0ff */
[----:B------:R-:W-:Y:S02]  /*5880*/  IMAD.MOV R12, RZ, RZ, -R12 ;  /* 0x000000ffff0c7224 */ /* 0x000fe400078e0a0c */
[----:B------:R-:W-:Y:S01]  /*5890*/  IMAD.MOV R2, RZ, RZ, -R0 ;  /* 0x000000ffff027224 */ /* 0x000fe200078e0a00 */
[----:B------:R-:W-:Y:S01]  /*58a0*/  LOP3.LUT R3, R10, R3, RZ, 0xc0, !PT ;  /* 0x000000030a037212 */ /* 0x000fe200078ec0ff */
[----:B------:R-:W-:Y:S02]  /*58b0*/  IMAD R19, R24, R0, R19 ;  /* 0x0000000018137224 */ /* 0x000fe400078e0213 */
[----:B0-----:R-:W-:-:S04]  /*58c0*/  IMAD R0, R2, R25, R13 ;  /* 0x0000001902007224 */ /* 0x001fc800078e020d */
[----:B------:R-:W-:Y:S01]  /*58d0*/  IMAD R2, R0, R14, R3 ;  /* 0x0000000e00027224 */ /* 0x000fe200078e0203 */
[----:B----4-:R-:W-:Y:S01]  /*58e0*/  ISETP.NE.AND P0, PT, R4, 0x1, PT ;  /* 0x000000010400780c */ /* 0x010fe20003f05270 */
[----:B------:R-:W-:-:S05]  /*58f0*/  IMAD.MOV.U32 R4, RZ, RZ, 0x1 ;  /* 0x00000001ff047424 */ /* 0x000fca00078e00ff */
[----:B------:R-:W-:-:S07]  /*5900*/  PRMT R0, R4, 0x7610, R0 ;  /* 0x0000761004007816 */ /* 0x000fce0000000000 */
[----:B------:R-:W-:-:S04]  /*5910*/  @P0 IMAD R22, R15, R12, R20 ;  /* 0x0000000c0f160224 */ /* 0x000fc800078e0214 */
[----:B------:R-:W-:-:S05]  /*5920*/  IMAD R19, R19, R28, R22 ;  /* 0x0000001c13137224 */ /* 0x000fca00078e0216 */
[----:B------:R-:W-:Y:S02]  /*5930*/  SEL R22, R2, R19, !P0 ;  /* 0x0000001302167207 */ /* 0x000fe40004000000 */
[----:B------:R-:W-:Y:S01]  /*5940*/  SEL R19, R19, R2, !P0 ;  /* 0x0000000213137207 */ /* 0x000fe20004000000 */
[----:B------:R-:W-:-:S07]  /*5950*/  IMAD.MOV.U32 R2, RZ, RZ, R11 ;  /* 0x000000ffff027224 */ /* 0x000fce00078e000b */
.L_x_164:
[----:B------:R-:W-:Y:S02]  /*5960*/  LOP3.LUT P0, RZ, R0, 0xff, RZ, 0xc0, !PT ;  /* 0x000000ff00ff7812 */ /* 0x000fe4000780c0ff */
[----:B------:R-:W-:-:S11]  /*5970*/  LOP3.LUT R99, R99, 0x1, RZ, 0x3c, !PT ;  /* 0x0000000163637812 */ /* 0x000fd600078e3cff */
[----:B------:R-:W-:Y:S05]  /*5980*/  @P0 BRA `(.L_x_167) ;  /* 0xffffffbc00400947 */ /* 0x000fea000383ffff */
[----:B------:R-:W-:Y:S05]  /*5990*/  EXIT ;  /* 0x000000000000794d */ /* 0x000fea0003800000 */
.L_x_14:
[----:B------:R-:W-:-:S08]  /*59a0*/  ISETP.NE.AND P0, PT, R0, RZ, PT ;  /* 0x000000ff0000720c */ /* 0x000fd00003f05270 */
[----:B0-----:R-:W0:-:S00]  /*59b0*/  USETMAXREG.DEALLOC.CTAPOOL 0x28 ;  /* 0x00000028000079c8 */ /* 0x001e0000080e0500 */
[----:B------:R-:W-:Y:S05]  /*59c0*/  @P0 EXIT ;  /* 0x000000000000094d */ /* 0x000fea0003800000 */
[----:B0-----:R-:W-:Y:S01]  /*59d0*/  LOP3.LUT P0, RZ, R8, 0xff, RZ, 0xc0, !PT ;  /* 0x000000ff08ff7812 */ /* 0x001fe2000780c0ff */
[----:B------:R-:W-:Y:S02]  /*59e0*/  IMAD.MOV.U32 R0, RZ, RZ, 0x1 ;  /* 0x00000001ff007424 */ /* 0x000fe400078e00ff */
[----:B------:R-:W-:-:S10]  /*59f0*/  IMAD.MOV.U32 R7, RZ, RZ, RZ ;  /* 0x000000ffff077224 */ /* 0x000fd400078e00ff */
[----:B------:R-:W-:Y:S05]  /*5a00*/  @!P0 BRA `(.L_x_168) ;  /* 0x0000000c001c8947 */ /* 0x000fea0003800000 */
[----:B------:R-:W-:Y:S01]  /*5a10*/  LOP3.LUT P0, RZ, R4, 0x1f, RZ, 0xc0, !PT ;  /* 0x0000001f04ff7812 */ /* 0x000fe2000780c0ff */
[----:B------:R-:W-:Y:S01]  /*5a20*/  ULDC UR5, c[0x0][0x658] ;  /* 0x0001960000057ab9 */ /* 0x000fe20000000800 */
[----:B------:R-:W-:Y:S01]  /*5a30*/  UMOV UR6, 0xffffffff ;  /* 0xffffffff00067882 */ /* 0x000fe20000000000 */
[----:B------:R-:W-:Y:S01]  /*5a40*/  BSSY B0, `(.L_x_168) ;  /* 0x00000c3000007945 */ /* 0x000fe20003800000 */
[----:B------:R-:W-:Y:S01]  /*5a50*/  USHF.L.U32 UR6, UR6, UR5, URZ ;  /* 0x0000000506067299 */ /* 0x000fe2000800063f */
[C---:B------:R-:W-:Y:S01]  /*5a60*/  ISETP.NE.AND P2, PT, R3.reuse, RZ, PT ;  /* 0x000000ff0300720c */ /* 0x040fe20003f45270 */
[----:B------:R-:W-:Y:S01]  /*5a70*/  IMAD.MOV.U32 R8, RZ, RZ, 0x1 ;  /* 0x00000001ff087424 */ /* 0x000fe200078e00ff */
[----:B------:R-:W-:Y:S01]  /*5a80*/  ISETP.NE.OR P0, PT, R3, RZ, !P0 ;  /* 0x000000ff0300720c */ /* 0x000fe20004705670 */
[----:B------:R-:W-:Y:S01]  /*5a90*/  IMAD.MOV.U32 R0, RZ, RZ, 0x1 ;  /* 0x00000001ff007424 */ /* 0x000fe200078e00ff */
[----:B------:R-:W-:Y:S01]  /*5aa0*/  LOP3.LUT R6, R16, 0x2, RZ, 0xfc, !PT ;  /* 0x0000000210067812 */ /* 0x000fe200078efcff */
[----:B------:R-:W-:Y:S01]  /*5ab0*/  IMAD.MOV.U32 R7, RZ, RZ, RZ ;  /* 0x000000ffff077224 */ /* 0x000fe200078e00ff */
[----:B------:R-:W-:Y:S01]  /*5ac0*/  ULDC UR4, c[0x0][0x600] ;  /* 0x0001800000047ab9 */ /* 0x000fe20000000800 */
[----:B------:R-:W-:Y:S01]  /*5ad0*/  UMOV UR7, 0x1 ;  /* 0x0000000100077882 */ /* 0x000fe20000000000 */
[----:B------:R-:W-:-:S02]  /*5ae0*/  UIADD3 UR19, UR40, 0x1, URZ ;  /* 0x0000000128137890 */ /* 0x000fc4000fffe03f */
[----:B------:R-:W-:Y:S02]  /*5af0*/  UIADD3 UR15, UR4, -0x1, URZ ;  /* 0xffffffff040f7890 */ /* 0x000fe4000fffe03f */
[----:B------:R-:W-:Y:S02]  /*5b00*/  USHF.L.U32 UR17, UR7, UR5, URZ ;  /* 0x0000000507117299 */ /* 0x000fe4000800063f */
[----:B------:R-:W-:Y:S01]  /*5b10*/  ULOP3.LUT UR16, URZ, UR6, URZ, 0x33, !UPT ;  /* 0x000000063f107292 */ /* 0x000fe2000f8e333f */
[----:B------:R-:W-:-:S11]  /*5b20*/  ULDC.64 UR20, c[0x0][0x198] ;  /* 0x0000660000147ab9 */ /* 0x000fd60000000a00 */
.L_x_180:
[----:B------:R-:W-:-:S03]  /*5b30*/  UMOV UR4, 0xffffffff ;  /* 0xffffffff00047882 */ /* 0x000fc60000000000 */
[----:B------:R-:W-:Y:S05]  /*5b40*/  BRA.DIV UR4, `(.L_x_169) ;  /* 0x0000001604d87947 */ /* 0x000fea000b800000 */
[----:B------:R-:W-:-:S13]  /*5b50*/  ELECT P6, URZ, PT ;  /* 0x00000000003f782f */ /* 0x000fda00038c0000 */
.L_x_207:
[----:B------:R-:W0:Y:S01]  /*5b60*/  LDC R3, c[0x0][0x28c] ;  /* 0x0000a300ff037b82 */ /* 0x000e220000000800 */
[----:B------:R-:W-:Y:S01]  /*5b70*/  BSSY B1, `(.L_x_170) ;  /* 0x0000037000017945 */ /* 0x000fe20003800000 */
[----:B0-----:R-:W-:-:S13]  /*5b80*/  ISETP.LT.OR P6, PT, R3, 0x1, !P6 ;  /* 0x000000010300780c */ /* 0x001fda00077c1670 */
[----:B------:R-:W-:Y:S05]  /*5b90*/  @P6 BRA `(.L_x_171) ;  /* 0x0000000000d06947 */ /* 0x000fea0003800000 */
[----:B------:R-:W-:Y:S02]  /*5ba0*/  IMAD.SHL.U32 R22, R22, 0x80, RZ ;  /* 0x0000008016167824 */ /* 0x000fe400078e00ff */
[----:B------:R-:W-:Y:S02]  /*5bb0*/  IMAD.SHL.U32 R19, R19, 0x40, RZ ;  /* 0x0000004013137824 */ /* 0x000fe400078e00ff */
[----:B------:R-:W-:Y:S02]  /*5bc0*/  IMAD.MOV.U32 R12, RZ, RZ, RZ ;  /* 0x000000ffff0c7224 */ /* 0x000fe400078e00ff */
[----:B------:R-:W-:Y:S02]  /*5bd0*/  IMAD.U32 R13, RZ, RZ, UR19 ;  /* 0x00000013ff0d7e24 */ /* 0x000fe4000f8e00ff */
[----:B------:R-:W-:Y:S02]  /*5be0*/  IMAD.MOV.U32 R3, RZ, RZ, R0 ;  /* 0x000000ffff037224 */ /* 0x000fe400078e0000 */
[----:B------:R-:W-:-:S07]  /*5bf0*/  IMAD.MOV.U32 R4, RZ, RZ, R7 ;  /* 0x000000ffff047224 */ /* 0x000fce00078e0007 */
.L_x_175:
[----:B------:R-:W0:Y:S01]  /*5c00*/  S2R R10, SR_CgaCtaId ;  /* 0x00000000000a7919 */ /* 0x000e220000008800 */
[----:B------:R-:W-:Y:S01]  /*5c10*/  MOV R5, 0x400 ;  /* 0x0000040000057802 */ /* 0x000fe20000000f00 */
[----:B------:R-:W1:Y:S03]  /*5c20*/  @!P2 LDC R9, c[0x0][0x500] ;  /* 0x00014000ff09ab82 */ /* 0x000e660000000800 */
[----:B0-----:R-:W-:Y:S02]  /*5c30*/  LEA R11, R10, R5, 0x18 ;  /* 0x000000050a0b7211 */ /* 0x001fe400078ec0ff */
[----:B------:R-:W-:-:S03]  /*5c40*/  SHF.L.U32 R5, R3, 0x1f, RZ ;  /* 0x0000001f03057819 */ /* 0x000fc600000006ff */
[----:B------:R-:W-:-:S04]  /*5c50*/  IMAD R10, R4, 0x8, R11 ;  /* 0x00000008040a7824 */ /* 0x000fc800078e020b */
[----:B------:R-:W0:Y:S02]  /*5c60*/  SYNCS.PHASECHK.TRANS64.TRYWAIT P1, [R10+URZ+0x90], R5 ;  /* 0x000090050a0075a7 */ /* 0x000e24000802017f */
[----:B01----:R-:W-:Y:S05]  /*5c70*/  @!P1 BRA `(.L_x_172) ;  /* 0x0000001400ac9947 */ /* 0x003fea0003800000 */
.L_x_208:
[----:B0-----:R-:W-:Y:S01]  /*5c80*/  PRMT R5, R6, 0x9910, RZ ;  /* 0x0000991006057816 */ /* 0x001fe200000000ff */
[----:B------:R0:W-:Y:S03]  /*5c90*/  @!P2 SYNCS.ARRIVE.TRANS64 RZ, [R10+URZ], R9 ;  /* 0x000000090affa9a7 */ /* 0x0001e6000800003f */
[----:B------:R-:W-:-:S13]  /*5ca0*/  ISETP.NE.AND P1, PT, R5, 0x2, PT ;  /* 0x000000020500780c */ /* 0x000fda0003f25270 */
[----:B0-----:R-:W-:Y:S05]  /*5cb0*/  @P1 BRA `(.L_x_173) ;  /* 0x0000000000041947 */ /* 0x001fea0003800000 */
[----:B------:R-:W-:Y:S01]  /*5cc0*/  BPT.TRAP 0x1 ;  /* 0x000000040000795c */ /* 0x000fe20000300000 */
.L_x_173:
[----:B------:R-:W-:Y:S05]  /*5cd0*/  @P0 BRA `(.L_x_174) ;  /* 0x0000000000040947 */ /* 0x000fea0003800000 */
[----:B------:R-:W-:Y:S01]  /*5ce0*/  BPT.TRAP 0x1 ;  /* 0x000000040000795c */ /* 0x000fe20000300000 */
.L_x_174:
[--C-:B------:R-:W-:Y:S01]  /*5cf0*/  IMAD R5, R4, 0x1000, R11.reuse ;  /* 0x0000100004057824 */ /* 0x100fe200078e020b */
[----:B------:R-:W-:Y:S01]  /*5d00*/  R2UR UR9, R10 ;  /* 0x000000000a0972ca */ /* 0x000fe200000e0000 */
[C---:B------:R-:W-:Y:S01]  /*5d10*/  IMAD R11, R4.reuse, 0x2000, R11 ;  /* 0x00002000040b7824 */ /* 0x040fe200078e020b */
[----:B------:R-:W-:Y:S01]  /*5d20*/  UIADD3 UR4, UP0, UR20, 0xf0, URZ ;  /* 0x000000f014047890 */ /* 0x000fe2000ff1e03f */
[----:B------:R-:W-:Y:S01]  /*5d30*/  VIADD R13, R13, 0xffffffff ;  /* 0xffffffff0d0d7836 */ /* 0x000fe20000000000 */
[----:B------:R-:W-:Y:S01]  /*5d40*/  R2UR UR5, R5 ;  /* 0x00000000050572ca */ /* 0x000fe200000e0000 */
[----:B------:R-:W-:Y:S01]  /*5d50*/  UIADD3 UR22, UP1, UR20, 0x1f0, URZ ;  /* 0x000001f014167890 */ /* 0x000fe2000ff3e03f */
[----:B------:R-:W-:Y:S01]  /*5d60*/  R2UR UR8, R11 ;  /* 0x000000000b0872ca */ /* 0x000fe200000e0000 */
[----:B------:R-:W-:Y:S01]  /*5d70*/  VIADD R4, R4, 0x1 ;  /* 0x0000000104047836 */ /* 0x000fe20000000000 */
[----:B------:R-:W-:Y:S01]  /*5d80*/  R2UR UR11, R19 ;  /* 0x00000000130b72ca */ /* 0x000fe200000e0000 */
[----:B------:R-:W-:Y:S01]  /*5d90*/  UIADD3.X UR23, URZ, UR21, URZ, UP1, !UPT ;  /* 0x000000153f177290 */ /* 0x000fe20008ffe43f */
[----:B------:R-:W-:Y:S01]  /*5da0*/  R2UR UR10, R12 ;  /* 0x000000000c0a72ca */ /* 0x000fe200000e0000 */
[----:B------:R-:W-:Y:S01]  /*5db0*/  UMOV UR6, 0x0 ;  /* 0x0000000000067882 */ /* 0x000fe20000000000 */
[----:B------:R-:W-:Y:S01]  /*5dc0*/  R2UR UR12, R2 ;  /* 0x00000000020c72ca */ /* 0x000fe200000e0000 */
[----:B------:R-:W-:Y:S01]  /*5dd0*/  UMOV UR7, 0x10000000 ;  /* 0x1000000000077882 */ /* 0x000fe20000000000 */
[----:B------:R-:W-:Y:S01]  /*5de0*/  R2UR UR18, R22 ;  /* 0x00000000161272ca */ /* 0x000fe200000e0000 */
[----:B------:R-:W-:Y:S01]  /*5df0*/  VIADD R12, R12, 0x40 ;  /* 0x000000400c0c7836 */ /* 0x000fe20000000000 */
[----:B------:R-:W-:Y:S01]  /*5e00*/  ISETP.GT.AND P3, PT, R13, 0x1, PT ;  /* 0x000000010d00780c */ /* 0x000fe20003f64270 */
[----:B------:R-:W-:Y:S01]  /*5e10*/  UIADD3 UR13, UR5, 0x200, URZ ;  /* 0x00000200050d7890 */ /* 0x000fe2000fffe03f */
[----:B------:R-:W-:Y:S01]  /*5e20*/  ISETP.NE.AND P1, PT, R4, 0x12, PT ;  /* 0x000000120400780c */ /* 0x000fe20003f25270 */
[----:B------:R-:W-:-:S02]  /*5e30*/  UIADD3.X UR5, URZ, UR21, URZ, UP0, !UPT ;  /* 0x000000153f057290 */ /* 0x000fc400087fe43f */
[----:B------:R-:W-:Y:S01]  /*5e40*/  UIADD3 UR14, UR8, 0x12200, URZ ;  /* 0x00012200080e7890 */ /* 0x000fe2000fffe03f */
[----:B------:R-:W-:Y:S02]  /*5e50*/  SEL R10, RZ, 0x1, P1 ;  /* 0x00000001ff0a7807 */ /* 0x000fe40000800000 */
[----:B------:R-:W-:Y:S01]  /*5e60*/  UMOV UR8, UR13 ;  /* 0x0000000d00087c82 */ /* 0x000fe20008000000 */
[----:B------:R-:W-:Y:S02]  /*5e70*/  SEL R4, R4, RZ, P1 ;  /* 0x000000ff04047207 */ /* 0x000fe40000800000 */
[----:B------:R-:W-:Y:S01]  /*5e80*/  LOP3.LUT R3, R3, R10, RZ, 0x3c, !PT ;  /* 0x0000000a03037212 */ /* 0x000fe200078e3cff */
[----:B------:R0:W-:Y:S02]  /*5e90*/  UTMALDG.3D [UR8], [UR4], desc[UR6] ;  /* 0x00000608040075b4 */ /* 0x0001e40008011000 */
[----:B0-----:R-:W-:Y:S01]  /*5ea0*/  UMOV UR8, UR14 ;  /* 0x0000000e00087c82 */ /* 0x001fe20008000000 */
[----:B------:R-:W-:-:S02]  /*5eb0*/  UMOV UR11, UR18 ;  /* 0x00000012000b7c82 */ /* 0x000fc40008000000 */
[----:B------:R0:W-:Y:S02]  /*5ec0*/  UTMALDG.3D [UR8], [UR22], desc[UR6] ;  /* 0x00000608160075b4 */ /* 0x0001e40008011000 */
[----:B0-----:R-:W-:Y:S05]  /*5ed0*/  @P3 BRA `(.L_x_175) ;  /* 0xfffffffc00483947 */ /* 0x001fea000383ffff */
.L_x_171:
[----:B------:R-:W-:Y:S05]  /*5ee0*/  BSYNC B1 ;  /* 0x0000000000017941 */ /* 0x000fea0003800000 */
.L_x_170:
[----:B------:R-:W2:Y:S01]  /*5ef0*/  LDL.64 R10, [R1] ;  /* 0x00000000010a7983 */ /* 0x000ea20000100a00 */
[----:B------:R-:W-:Y:S01]  /*5f00*/  LOP3.LUT P4, RZ, R8, 0xff, RZ, 0xc0, !PT ;  /* 0x000000ff08ff7812 */ /* 0x000fe2000788c0ff */
[----:B------:R-:W-:Y:S01]  /*5f10*/  VIADD R4, R7, UR40 ;  /* 0x0000002807047c36 */ /* 0x000fe20008000000 */
[----:B------:R-:W-:Y:S01]  /*5f20*/  ULDC.64 UR4, c[0x0][0x650] ;  /* 0x0001940000047ab9 */ /* 0x000fe20000000a00 */
[----:B------:R-:W-:Y:S01]  /*5f30*/  IMAD.U32 R7, RZ, RZ, UR40 ;  /* 0x00000028ff077e24 */ /* 0x000fe2000f8e00ff */
[----:B------:R-:W-:Y:S01]  /*5f40*/  UISETP.GE.U32.AND UP0, UPT, UR40, 0x12, UPT ;  /* 0x000000122800788c */ /* 0x000fe2000bf06070 */
[----:B------:R-:W-:Y:S01]  /*5f50*/  BSSY B1, `(.L_x_176) ;  /* 0x000006f000017945 */ /* 0x000fe20003800000 */
[----:B------:R-:W-:Y:S01]  /*5f60*/  ISETP.GT.U32.AND P1, PT, R4, 0x11, PT ;  /* 0x000000110400780c */ /* 0x000fe20003f24070 */
[----:B------:R-:W-:Y:S01]  /*5f70*/  IMAD.MOV.U32 R19, RZ, RZ, -0x1 ;  /* 0xffffffffff137424 */ /* 0x000fe200078e00ff */
[----:B------:R-:W-:Y:S01]  /*5f80*/  PRMT R8, RZ, 0x7610, R8 ;  /* 0x00007610ff087816 */ /* 0x000fe20000000008 */
[----:B------:R-:W-:Y:S01]  /*5f90*/  IMAD.MOV.U32 R22, RZ, RZ, -0x1 ;  /* 0xffffffffff167424 */ /* 0x000fe200078e00ff */
[----:B------:R-:W-:-:S02]  /*5fa0*/  ISETP.LT.U32.AND P1, PT, R7, 0x12, P1 ;  /* 0x000000120700780c */ /* 0x000fc40000f21070 */
[----:B------:R-:W-:Y:S01]  /*5fb0*/  PLOP3.LUT P3, PT, PT, PT, UP0, 0x80, 0x0 ;  /* 0x000000000000781c */ /* 0x000fe20003f6f008 */
[----:B------:R-:W0:Y:S01]  /*5fc0*/  @P4 S2R R3, SR_CgaCtaId ;  /* 0x0000000000034919 */ /* 0x000e220000008800 */
[----:B------:R-:W-:-:S04]  /*5fd0*/  @P4 MOV R2, 0x400 ;  /* 0x0000040000024802 */ /* 0x000fc80000000f00 */
[----:B0-----:R-:W-:Y:S01]  /*5fe0*/  @P4 LEA R5, R3, R2, 0x18 ;  /* 0x0000000203054211 */ /* 0x001fe200078ec0ff */
[----:B------:R-:W-:-:S03]  /*5ff0*/  IMAD.WIDE.U32 R2, R4, 0x38e38e39, RZ ;  /* 0x38e38e3904027825 */ /* 0x000fc600078e00ff */
[----:B------:R0:W-:Y:S01]  /*6000*/  @P4 SYNCS.ARRIVE.TRANS64.A1T0 RZ, [R5+URZ+0x158], RZ ;  /* 0x000158ff05ff49a7 */ /* 0x0001e2000810003f */
[----:B------:R-:W-:Y:S01]  /*6010*/  IMAD.MOV.U32 R2, RZ, RZ, -0x1 ;  /* 0xffffffffff027424 */ /* 0x000fe200078e00ff */
[----:B0-----:R-:W-:Y:S02]  /*6020*/  SHF.R.U32.HI R5, RZ, 0x2, R3 ;  /* 0x00000002ff057819 */ /* 0x001fe40000011603 */
[----:B------:R-:W-:-:S03]  /*6030*/  SEL R3, RZ, 0x1, !P1 ;  /* 0x00000001ff037807 */ /* 0x000fc60004800000 */
[----:B------:R-:W-:Y:S01]  /*6040*/  IMAD R7, R5, -0x12, R4 ;  /* 0xffffffee05077824 */ /* 0x000fe200078e0204 */
[----:B------:R-:W-:Y:S02]  /*6050*/  LOP3.LUT R0, R0, R3, RZ, 0x3c, !PT ;  /* 0x0000000300007212 */ /* 0x000fe400078e3cff */
[----:B------:R-:W-:Y:S02]  /*6060*/  PRMT R3, RZ, 0x7610, R3 ;  /* 0x00007610ff037816 */ /* 0x000fe40000000003 */
[----:B------:R-:W-:Y:S02]  /*6070*/  @P3 LOP3.LUT R0, R0, 0x1, R5, 0x78, !PT ;  /* 0x0000000100003812 */ /* 0x000fe400078e7805 */
[----:B--2---:R-:W-:-:S04]  /*6080*/  IADD3 R18, P4, R18, R10, RZ ;  /* 0x0000000a12127210 */ /* 0x004fc80007f9e0ff */
[----:B------:R-:W-:Y:S01]  /*6090*/  ISETP.GE.U32.AND P1, PT, R18, UR4, PT ;  /* 0x0000000412007c0c */ /* 0x000fe2000bf26070 */
[----:B------:R-:W-:-:S05]  /*60a0*/  IMAD.X R17, R17, 0x1, R23, P4 ;  /* 0x0000000111117824 */ /* 0x000fca00020e0617 */
[----:B------:R-:W-:-:S13]  /*60b0*/  ISETP.GE.U32.AND.EX P1, PT, R17, UR5, PT, P1 ;  /* 0x0000000511007c0c */ /* 0x000fda000bf26110 */
[----:B------:R-:W-:Y:S05]  /*60c0*/  @P1 BRA `(.L_x_177) ;  /* 0x00000004005c1947 */ /* 0x000fea0003800000 */
[----:B------:R-:W0:Y:S01]  /*60d0*/  S2R R11, SR_CTAID.X ;  /* 0x00000000000b7919 */ /* 0x000e220000002500 */
[----:B------:R-:W-:Y:S01]  /*60e0*/  ULDC.64 UR4, c[0x0][0x628] ;  /* 0x00018a0000047ab9 */ /* 0x000fe20000000a00 */
[----:B------:R-:W1:Y:S01]  /*60f0*/  LDC R12, c[0x0][0x144] ;  /* 0x00005100ff0c7b82 */ /* 0x000e620000000800 */
[----:B------:R-:W-:Y:S01]  /*6100*/  ISETP.NE.U32.AND P1, PT, RZ, UR4, PT ;  /* 0x00000004ff007c0c */ /* 0x000fe2000bf25070 */
[----:B------:R-:W2:Y:S01]  /*6110*/  S2R R9, SR_CTAID.Y ;  /* 0x0000000000097919 */ /* 0x000ea20000002600 */
[----:B------:R-:W-:Y:S01]  /*6120*/  ULDC UR6, c[0x0][0x150] ;  /* 0x0000540000067ab9 */ /* 0x000fe20000000800 */
[----:B------:R-:W-:Y:S01]  /*6130*/  ULDC UR7, c[0x0][0x630] ;  /* 0x00018c0000077ab9 */ /* 0x000fe20000000800 */
[----:B------:R-:W-:Y:S01]  /*6140*/  ISETP.NE.AND.EX P1, PT, RZ, UR5, PT, P1 ;  /* 0x00000005ff007c0c */ /* 0x000fe2000bf25310 */
[----:B------:R-:W-:Y:S01]  /*6150*/  IMAD.MOV.U32 R2, RZ, RZ, R18 ;  /* 0x000000ffff027224 */ /* 0x000fe200078e0012 */
[----:B0-----:R-:W-:-:S05]  /*6160*/  I2FP.F32.U32 R3, R11 ;  /* 0x0000000b00037245 */ /* 0x001fca0000201000 */
[----:B------:R-:W-:Y:S01]  /*6170*/  FMUL R14, R3, UR6 ;  /* 0x00000006030e7c20 */ /* 0x000fe20008400000 */
[----:B------:R-:W-:-:S05]  /*6180*/  IMAD.MOV.U32 R3, RZ, RZ, R17 ;  /* 0x000000ffff037224 */ /* 0x000fca00078e0011 */
[----:B--2---:R-:W-:Y:S05]  /*6190*/  @!P1 BRA `(.L_x_178) ;  /* 0x0000000000289947 */ /* 0x004fea0003800000 */
[----:B------:R-:W-:Y:S02]  /*61a0*/  ULDC UR6, c[0x0][0x634] ;  /* 0x00018d0000067ab9 */ /* 0x000fe40000000800 */
[----:B------:R-:W-:-:S05]  /*61b0*/  IADD3 R3, P1, R18, UR6, RZ ;  /* 0x0000000612037c10 */ /* 0x000fca000ff3e0ff */
[----:B------:R-:W-:-:S04]  /*61c0*/  IMAD.X R13, RZ, RZ, R17, P1 ;  /* 0x000000ffff0d7224 */ /* 0x000fc800008e0611 */
[----:B------:R-:W-:-:S04]  /*61d0*/  IMAD.WIDE.U32 R4, R13, UR4, RZ ;  /* 0x000000040d047c25 */ /* 0x000fc8000f8e00ff */
[----:B------:R-:W-:-:S04]  /*61e0*/  IMAD.WIDE.U32 R4, P1, R3, UR5, R4 ;  /* 0x0000000503047c25 */ /* 0x000fc8000f820004 */
[----:B------:R-:W-:-:S04]  /*61f0*/  IMAD.WIDE.U32 R2, R3, UR4, RZ ;  /* 0x0000000403027c25 */ /* 0x000fc8000f8e00ff */
[----:B------:R-:W-:Y:S01]  /*6200*/  IMAD.MOV.U32 R2, RZ, RZ, R5 ;  /* 0x000000ffff027224 */ /* 0x000fe200078e0005 */
[----:B------:R-:W-:Y:S01]  /*6210*/  IADD3 RZ, P3, R3, R4, RZ ;  /* 0x0000000403ff7210 */ /* 0x000fe20007f7e0ff */
[----:B------:R-:W-:-:S04]  /*6220*/  IMAD.X R3, RZ, RZ, RZ, P1 ;  /* 0x000000ffff037224 */ /* 0x000fc800008e06ff */
[----:B------:R-:W-:-:S08]  /*6230*/  IMAD.WIDE.U32.X R2, R13, UR5, R2, P3 ;  /* 0x000000050d027c25 */ /* 0x000fd000098e0402 */
.L_x_178:
[--C-:B------:R-:W-:Y:S01]  /*6240*/  SHF.R.U64 R10, R2, UR7, R3.reuse ;  /* 0x00000007020a7c19 */ /* 0x100fe20008001203 */
[----:B------:R-:W0:Y:S01]  /*6250*/  F2I.U32.TRUNC.NTZ R14, R14 ;  /* 0x0000000e000e7305 */ /* 0x000e22000020f000 */
[----:B------:R-:W-:Y:S01]  /*6260*/  SHF.R.U32.HI R2, RZ, UR7, R3 ;  /* 0x00000007ff027c19 */ /* 0x000fe20008011603 */
[----:B------:R-:W-:Y:S01]  /*6270*/  ULDC.64 UR4, c[0x0][0x620] ;  /* 0x0001880000047ab9 */ /* 0x000fe20000000a00 */
[----:B------:R-:W-:Y:S01]  /*6280*/  IADD3 R5, P1, RZ, -R10, RZ ;  /* 0x8000000aff057210 */ /* 0x000fe20007f3e0ff */
[----:B------:R-:W-:Y:S01]  /*6290*/  IMAD.MOV.U32 R3, RZ, RZ, R17 ;  /* 0x000000ffff037224 */ /* 0x000fe200078e0011 */
[----:B------:R-:W-:-:S03]  /*62a0*/  ULDC.64 UR6, c[0x0][0x640] ;  /* 0x0001900000067ab9 */ /* 0x000fc60000000a00 */
[----:B------:R-:W-:Y:S01]  /*62b0*/  IMAD.X R2, RZ, RZ, ~R2, P1 ;  /* 0x000000ffff027224 */ /* 0x000fe200008e0e02 */
[----:B------:R-:W-:-:S03]  /*62c0*/  ISETP.NE.U32.AND P1, PT, RZ, UR6, PT ;  /* 0x00000006ff007c0c */ /* 0x000fc6000bf25070 */
[----:B------:R-:W-:Y:S01]  /*62d0*/  IMAD R4, R2, UR4, RZ ;  /* 0x0000000402047c24 */ /* 0x000fe2000f8e02ff */
[----:B------:R-:W-:Y:S01]  /*62e0*/  ISETP.NE.AND.EX P1, PT, RZ, UR7, PT, P1 ;  /* 0x00000007ff007c0c */ /* 0x000fe2000bf25310 */
[----:B------:R-:W-:-:S04]  /*62f0*/  IMAD.MOV.U32 R2, RZ, RZ, R18 ;  /* 0x000000ffff027224 */ /* 0x000fc800078e0012 */
[----:B------:R-:W-:Y:S01]  /*6300*/  IMAD.WIDE.U32 R2, R5, UR4, R2 ;  /* 0x0000000405027c25 */ /* 0x000fe2000f8e0002 */
[----:B------:R-:W-:-:S03]  /*6310*/  ULDC UR4, c[0x0][0x618] ;  /* 0x0001860000047ab9 */ /* 0x000fc60000000800 */
[----:B------:R-:W-:Y:S01]  /*6320*/  IMAD R5, R5, UR5, R4 ;  /* 0x0000000505057c24 */ /* 0x000fe2000f8e0204 */
[----:B------:R-:W-:Y:S01]  /*6330*/  ULDC UR5, c[0x0][0x154] ;  /* 0x0000550000057ab9 */ /* 0x000fe20000000800 */
[----:B0-----:R-:W-:Y:S02]  /*6340*/  IMAD.MOV R4, RZ, RZ, -R14 ;  /* 0x000000ffff047224 */ /* 0x001fe400078e0a0e */
[----:B------:R-:W0:Y:S01]  /*6350*/  LDC R14, c[0x0][0x148] ;  /* 0x00005200ff0e7b82 */ /* 0x000e220000000800 */
[----:B------:R-:W-:Y:S02]  /*6360*/  IMAD.IADD R3, R3, 0x1, R5 ;  /* 0x0000000103037824 */ /* 0x000fe400078e0205 */
[----:B-1----:R-:W-:Y:S01]  /*6370*/  IMAD R11, R12, R4, R11 ;  /* 0x000000040c0b7224 */ /* 0x002fe200078e020b */
[----:B------:R-:W-:Y:S02]  /*6380*/  I2FP.F32.U32 R4, R9 ;  /* 0x0000000900047245 */ /* 0x000fe40000201000 */
[----:B------:R-:W-:-:S02]  /*6390*/  SHF.R.U64 R12, R2, UR4, R3 ;  /* 0x00000004020c7c19 */ /* 0x000fc40008001203 */
[----:B------:R-:W-:Y:S01]  /*63a0*/  SHF.R.U32.HI R3, RZ, UR4, R3 ;  /* 0x00000004ff037c19 */ /* 0x000fe20008011603 */
[----:B------:R-:W-:Y:S01]  /*63b0*/  FMUL R4, R4, UR5 ;  /* 0x0000000504047c20 */ /* 0x000fe20008400000 */
[----:B------:R-:W-:Y:S02]  /*63c0*/  ULDC UR4, c[0x0][0x608] ;  /* 0x0001820000047ab9 */ /* 0x000fe40000000800 */
[--C-:B------:R-:W-:Y:S01]  /*63d0*/  SHF.R.U64 R15, R12, UR4, R3.reuse ;  /* 0x000000040c0f7c19 */ /* 0x100fe20008001203 */
[----:B------:R1:W2:Y:S01]  /*63e0*/  F2I.U32.TRUNC.NTZ R20, R4 ;  /* 0x0000000400147305 */ /* 0x0002a2000020f000 */
[----:B------:R-:W-:Y:S01]  /*63f0*/  SHF.R.U32.HI R2, RZ, UR4, R3 ;  /* 0x00000004ff027c19 */ /* 0x000fe20008011603 */
[----:B------:R-:W-:-:S03]  /*6400*/  ULDC UR4, c[0x0][0x658] ;  /* 0x0001960000047ab9 */ /* 0x000fc60000000800 */
[--C-:B------:R-:W-:Y:S02]  /*6410*/  SHF.R.U64 R13, R15, UR4, R2.reuse ;  /* 0x000000040f0d7c19 */ /* 0x100fe40008001202 */
[----:B------:R-:W-:-:S03]  /*6420*/  SHF.R.U32.HI R19, RZ, UR4, R2 ;  /* 0x00000004ff137c19 */ /* 0x000fc60008011602 */
[----:B------:R-:W-:Y:S02]  /*6430*/  IMAD.MOV.U32 R2, RZ, RZ, R13 ;  /* 0x000000ffff027224 */ /* 0x000fe400078e000d */
[----:B------:R-:W-:Y:S01]  /*6440*/  IMAD.MOV.U32 R3, RZ, RZ, R19 ;  /* 0x000000ffff037224 */ /* 0x000fe200078e0013 */
[----:B-1----:R-:W-:Y:S06]  /*6450*/  @!P1 BRA `(.L_x_179) ;  /* 0x0000000000289947 */ /* 0x002fec0003800000 */
        /* <DEDUP_REMOVED lines=10> */
.L_x_179:
[----:B------:R-:W1:Y:S01]  /*6500*/  LDC R4, c[0x0][0x65c] ;  /* 0x00019700ff047b82 */ /* 0x000e620000000800 */
[----:B------:R-:W-:Y:S01]  /*6510*/  ULDC UR4, c[0x0][0x648] ;  /* 0x0001920000047ab9 */ /* 0x000fe20000000800 */
[----:B------:R-:W-:Y:S01]  /*6520*/  LOP3.LUT R15, R15, UR16, RZ, 0xc0, !PT ;  /* 0x000000100f0f7c12 */ /* 0x000fe2000f8ec0ff */
[----:B--2---:R-:W-:Y:S01]  /*6530*/  IMAD.MOV R20, RZ, RZ, -R20 ;  /* 0x000000ffff147224 */ /* 0x004fe200078e0a14 */
[----:B------:R-:W-:Y:S01]  /*6540*/  SHF.R.U64 R2, R2, UR4, R3 ;  /* 0x0000000402027c19 */ /* 0x000fe20008001203 */
[----:B------:R-:W-:Y:S01]  /*6550*/  ULDC UR4, c[0x0][0x638] ;  /* 0x00018e0000047ab9 */ /* 0x000fe20000000800 */
[----:B------:R-:W-:Y:S01]  /*6560*/  LOP3.LUT R12, R12, UR15, RZ, 0xc0, !PT ;  /* 0x0000000f0c0c7c12 */ /* 0x000fe2000f8ec0ff */
[----:B------:R-:W-:Y:S01]  /*6570*/  ULDC UR5, c[0x0][0x610] ;  /* 0x0001840000057ab9 */ /* 0x000fe20000000800 */
[----:B------:R-:W-:Y:S01]  /*6580*/  IMAD.MOV.U32 R3, RZ, RZ, 0x1 ;  /* 0x00000001ff037424 */ /* 0x000fe200078e00ff */
[----:B-1----:R-:W-:Y:S01]  /*6590*/  ISETP.NE.AND P1, PT, R4, 0x1, PT ;  /* 0x000000010400780c */ /* 0x002fe20003f25270 */
[----:B------:R-:W-:-:S02]  /*65a0*/  IMAD.MOV R4, RZ, RZ, -R2 ;  /* 0x000000ffff047224 */ /* 0x000fc400078e0a02 */
[----:B------:R-:W-:Y:S02]  /*65b0*/  IMAD R2, R2, UR17, R15 ;  /* 0x0000001102027c24 */ /* 0x000fe4000f8e020f */
[----:B------:R-:W-:Y:S01]  /*65c0*/  IMAD R13, R4, UR4, R13 ;  /* 0x00000004040d7c24 */ /* 0x000fe2000f8e020d */
[----:B------:R-:W-:-:S07]  /*65d0*/  ULDC UR4, c[0x0][0x600] ;  /* 0x0001800000047ab9 */ /* 0x000fce0000000800 */
[----:B0-----:R-:W-:-:S04]  /*65e0*/  @P1 IMAD R11, R14, R20, R9 ;  /* 0x000000140e0b1224 */ /* 0x001fc800078e0209 */
[----:B------:R-:W-:Y:S02]  /*65f0*/  IMAD R11, R2, UR5, R11 ;  /* 0x00000005020b7c24 */ /* 0x000fe4000f8e020b */
[----:B------:R-:W-:-:S05]  /*6600*/  IMAD R2, R13, UR4, R12 ;  /* 0x000000040d027c24 */ /* 0x000fca000f8e020c */
[----:B------:R-:W-:Y:S02]  /*6610*/  SEL R22, R2, R11, !P1 ;  /* 0x0000000b02167207 */ /* 0x000fe40004800000 */
[----:B------:R-:W-:Y:S01]  /*6620*/  SEL R19, R11, R2, !P1 ;  /* 0x000000020b137207 */ /* 0x000fe20004800000 */
[----:B------:R-:W-:-:S07]  /*6630*/  IMAD.MOV.U32 R2, RZ, RZ, R10 ;  /* 0x000000ffff027224 */ /* 0x000fce00078e000a */
.L_x_177:
[----:B------:R-:W-:Y:S05]  /*6640*/  BSYNC B1 ;  /* 0x0000000000017941 */ /* 0x000fea0003800000 */
.L_x_176:
[----:B------:R-:W-:-:S13]  /*6650*/  LOP3.LUT P1, RZ, R3, 0xff, RZ, 0xc0, !PT ;  /* 0x000000ff03ff7812 */ /* 0x000fda000782c0ff */
[----:B------:R-:W-:Y:S05]  /*6660*/  @P1 BRA `(.L_x_180) ;  /* 0xfffffff400301947 */ /* 0x000fea000383ffff */
[----:B------:R-:W-:Y:S05]  /*6670*/  BSYNC B0 ;  /* 0x0000000000007941 */ /* 0x000fea0003800000 */
.L_x_168:
[----:B------:R-:W-:-:S03]  /*6680*/  UMOV UR4, 0xffffffff ;  /* 0xffffffff00047882 */ /* 0x000fc60000000000 */
[----:B------:R-:W-:Y:S05]  /*6690*/  BRA.DIV UR4, `(.L_x_181) ;  /* 0x0000000e04387947 */ /* 0x000fea000b800000 */
[----:B------:R-:W-:-:S13]  /*66a0*/  ELECT P6, URZ, PT ;  /* 0x00000000003f782f */ /* 0x000fda00038c0000 */
.L_x_211:
[----:B------:R-:W-:Y:S04]  /*66b0*/  BSSY B0, `(.L_x_182) ;  /* 0x00000a9000007945 */ /* 0x000fe80003800000 */
[----:B------:R-:W-:Y:S05]  /*66c0*/  @!P6 BRA `(.L_x_183) ;  /* 0x00000008009ce947 */ /* 0x000fea0003800000 */
[----:B------:R-:W-:-:S04]  /*66d0*/  LOP3.LUT R16, R16, 0x2, RZ, 0xfc, !PT ;  /* 0x0000000210107812 */ /* 0x000fc800078efcff */
[----:B------:R-:W-:-:S13]  /*66e0*/  ISETP.NE.AND P0, PT, R16, 0x3, PT ;  /* 0x000000031000780c */ /* 0x000fda0003f05270 */
[----:B------:R-:W-:Y:S05]  /*66f0*/  @!P0 BRA `(.L_x_184) ;  /* 0x0000000000048947 */ /* 0x000fea0003800000 */
[----:B------:R-:W-:Y:S01]  /*6700*/  BPT.TRAP 0x1 ;  /* 0x000000040000795c */ /* 0x000fe20000300000 */
.L_x_184:
[----:B------:R-:W0:Y:S01]  /*6710*/  S2R R3, SR_CgaCtaId ;  /* 0x0000000000037919 */ /* 0x000e220000008800 */
[----:B------:R-:W-:Y:S02]  /*6720*/  MOV R2, 0x400 ;  /* 0x0000040000027802 */ /* 0x000fe40000000f00 */
[----:B------:R-:W-:Y:S02]  /*6730*/  SHF.L.U32 R4, R0, 0x1f, RZ ;  /* 0x0000001f00047819 */ /* 0x000fe400000006ff */
[----:B0-----:R-:W-:-:S05]  /*6740*/  LEA R2, R3, R2, 0x18 ;  /* 0x0000000203027211 */ /* 0x001fca00078ec0ff */
[----:B------:R-:W-:-:S04]  /*6750*/  VIADD R2, R2, 0x90 ;  /* 0x0000009002027836 */ /* 0x000fc80000000000 */
[C---:B------:R-:W-:Y:S02]  /*6760*/  IMAD R9, R7.reuse, 0x8, R2 ;  /* 0x0000000807097824 */ /* 0x040fe400078e0202 */
[----:B------:R-:W-:Y:S02]  /*6770*/  VIADD R7, R7, 0x1 ;  /* 0x0000000107077836 */ /* 0x000fe40000000000 */
[----:B------:R-:W0:Y:S03]  /*6780*/  SYNCS.PHASECHK.TRANS64.TRYWAIT P0, [R9+URZ], R4 ;  /* 0x00000004090075a7 */ /* 0x000e26000800017f */
[----:B------:R-:W-:-:S04]  /*6790*/  ISETP.NE.AND P1, PT, R7, 0x12, PT ;  /* 0x000000120700780c */ /* 0x000fc80003f25270 */
[----:B------:R-:W-:Y:S02]  /*67a0*/  SEL R3, RZ, 0x1, P1 ;  /* 0x00000001ff037807 */ /* 0x000fe40000800000 */
[----:B------:R-:W-:Y:S02]  /*67b0*/  SEL R7, R7, RZ, P1 ;  /* 0x000000ff07077207 */ /* 0x000fe40000800000 */
[----:B------:R-:W-:-:S03]  /*67c0*/  LOP3.LUT R6, R0, R3, RZ, 0x3c, !PT ;  /* 0x0000000300067212 */ /* 0x000fc600078e3cff */
[----:B------:R-:W-:Y:S01]  /*67d0*/  IMAD R8, R7, 0x8, R2 ;  /* 0x0000000807087824 */ /* 0x000fe200078e0202 */
[----:B------:R-:W-:Y:S01]  /*67e0*/  SHF.L.U32 R5, R6, 0x1f, RZ ;  /* 0x0000001f06057819 */ /* 0x000fe200000006ff */
[----:B0-----:R-:W-:Y:S06]  /*67f0*/  @!P0 BRA `(.L_x_185) ;  /* 0x0000000c00008947 */ /* 0x001fec0003800000 */
.L_x_212:
[----:B------:R-:W1:Y:S01]  /*6800*/  SYNCS.PHASECHK.TRANS64.TRYWAIT P0, [R8+URZ], R5 ;  /* 0x00000005080075a7 */ /* 0x000e62000800017f */
[----:B------:R-:W-:-:S05]  /*6810*/  VIADD R0, R7, 0x1 ;  /* 0x0000000107007836 */ /* 0x000fca0000000000 */
[----:B------:R-:W-:-:S04]  /*6820*/  ISETP.NE.AND P1, PT, R0, 0x12, PT ;  /* 0x000000120000780c */ /* 0x000fc80003f25270 */
[----:B------:R-:W-:Y:S02]  /*6830*/  SEL R3, RZ, 0x1, P1 ;  /* 0x00000001ff037807 */ /* 0x000fe40000800000 */
[----:B------:R-:W-:Y:S02]  /*6840*/  SEL R7, R0, RZ, P1 ;  /* 0x000000ff00077207 */ /* 0x000fe40000800000 */
[----:B------:R-:W-:-:S03]  /*6850*/  LOP3.LUT R6, R6, R3, RZ, 0x3c, !PT ;  /* 0x0000000306067212 */ /* 0x000fc600078e3cff */
[----:B0-----:R-:W-:Y:S01]  /*6860*/  IMAD R9, R7, 0x8, R2 ;  /* 0x0000000807097824 */ /* 0x001fe200078e0202 */
[----:B------:R-:W-:Y:S01]  /*6870*/  SHF.L.U32 R4, R6, 0x1f, RZ ;  /* 0x0000001f06047819 */ /* 0x000fe200000006ff */
[----:B-1----:R-:W-:Y:S06]  /*6880*/  @!P0 BRA `(.L_x_186) ;  /* 0x0000000800f08947 */ /* 0x002fec0003800000 */
.L_x_213:
        /* <DEDUP_REMOVED lines=9> */
.L_x_214:
        /* <DEDUP_REMOVED lines=9> */
.L_x_215:
        /* <DEDUP_REMOVED lines=9> */
.L_x_216:
        /* <DEDUP_REMOVED lines=9> */
.L_x_217:
        /* <DEDUP_REMOVED lines=9> */
.L_x_218:
        /* <DEDUP_REMOVED lines=9> */
.L_x_219:
        /* <DEDUP_REMOVED lines=9> */
.L_x_220:
        /* <DEDUP_REMOVED lines=9> */
.L_x_221:
        /* <DEDUP_REMOVED lines=9> */
.L_x_222:
        /* <DEDUP_REMOVED lines=9> */
.L_x_223:
        /* <DEDUP_REMOVED lines=9> */
.L_x_224:
        /* <DEDUP_REMOVED lines=9> */
.L_x_225:
        /* <DEDUP_REMOVED lines=9> */
.L_x_226:
[----:B------:R-:W1:Y:S01]  /*6fe0*/  SYNCS.PHASECHK.TRANS64.TRYWAIT P0, [R8+URZ], R5 ;  /* 0x00000005080075a7 */ /* 0x000e62000800017f */
[----:B------:R-:W-:-:S05]  /*6ff0*/  VIADD R0, R7, 0x1 ;  /* 0x0000000107007836 */ /* 0x000fca0000000000 */
[----:B------:R-:W-:-:S04]  /*7000*/  ISETP.NE.AND P1, PT, R0, 0x12, PT ;  /* 0x000000120000780c */ /* 0x000fc80003f25270 */
[----:B------:R-:W-:Y:S02]  /*7010*/  SEL R3, RZ, 0x1, P1 ;  /* 0x00000001ff037807 */ /* 0x000fe40000800000 */
[----:B------:R-:W-:Y:S02]  /*7020*/  SEL R7, R0, RZ, P1 ;  /* 0x000000ff00077207 */ /* 0x000fe40000800000 */
[----:B0-----:R-:W-:-:S03]  /*7030*/  LOP3.LUT R9, R6, R3, RZ, 0x3c, !PT ;  /* 0x0000000306097212 */ /* 0x001fc600078e3cff */
[----:B------:R-:W-:Y:S01]  /*7040*/  IMAD R11, R7, 0x8, R2 ;  /* 0x00000008070b7824 */ /* 0x000fe200078e0202 */
[----:B------:R-:W-:Y:S01]  /*7050*/  SHF.L.U32 R6, R9, 0x1f, RZ ;  /* 0x0000001f09067819 */ /* 0x000fe200000006ff */
[----:B-1----:R-:W-:Y:S06]  /*7060*/  @!P0 BRA `(.L_x_200) ;  /* 0x0000000800108947 */ /* 0x002fec0003800000 */
.L_x_227:
[----:B------:R-:W1:Y:S01]  /*7070*/  SYNCS.PHASECHK.TRANS64.TRYWAIT P0, [R11+URZ], R6 ;  /* 0x000000060b0075a7 */ /* 0x000e62000800017f */
[----:B------:R-:W-:-:S05]  /*7080*/  VIADD R0, R7, 0x1 ;  /* 0x0000000107007836 */ /* 0x000fca0000000000 */
[----:B------:R-:W-:-:S04]  /*7090*/  ISETP.NE.AND P1, PT, R0, 0x12, PT ;  /* 0x000000120000780c */ /* 0x000fc80003f25270 */
[----:B------:R-:W-:Y:S02]  /*70a0*/  SEL R4, RZ, 0x1, P1 ;  /* 0x00000001ff047807 */ /* 0x000fe40000800000 */
[----:B------:R-:W-:Y:S02]  /*70b0*/  SEL R3, R0, RZ, P1 ;  /* 0x000000ff00037207 */ /* 0x000fe40000800000 */
[----:B------:R-:W-:Y:S01]  /*70c0*/  LOP3.LUT R0, R9, R4, RZ, 0x3c, !PT ;  /* 0x0000000409007212 */ /* 0x000fe200078e3cff */
[----:B-1----:R-:W-:Y:S06]  /*70d0*/  @!P0 BRA `(.L_x_201) ;  /* 0x0000000800088947 */ /* 0x002fec0003800000 */
.L_x_228:
[----:B------:R-:W-:Y:S01]  /*70e0*/  IMAD R3, R3, 0x8, R2 ;  /* 0x0000000803037824 */ /* 0x000fe200078e0202 */
[----:B------:R-:W-:-:S07]  /*70f0*/  SHF.L.U32 R0, R0, 0x1f, RZ ;  /* 0x0000001f00007819 */ /* 0x000fce00000006ff */
.L_x_202:
[----:B--2---:R2:W3:Y:S02]  /*7100*/  SYNCS.PHASECHK.TRANS64.TRYWAIT P0, [R3+URZ], R0 ;  /* 0x00000000030075a7 */ /* 0x0044e4000800017f */
[----:B---3--:R-:W-:Y:S05]  /*7110*/  @!P0 NANOSLEEP.SYNCS 0x989680 ;  /* 0x009896800000895d */ /* 0x008fea0003900000 */
[----:B------:R-:W3:Y:S02]  /*7120*/  @!P0 SYNCS.PHASECHK.TRANS64 P0, [R3+URZ], R0 ;  /* 0x00000000030085a7 */ /* 0x000ee4000800007f */
[----:B---3--:R-:W-:Y:S05]  /*7130*/  @!P0 BRA `(.L_x_202) ;  /* 0xfffffffc00f08947 */ /* 0x008fea000383ffff */
.L_x_183:
[----:B------:R-:W-:Y:S05]  /*7140*/  BSYNC B0 ;  /* 0x0000000000007941 */ /* 0x000fea0003800000 */
.L_x_182:
[----:B------:R-:W-:Y:S05]  /*7150*/  EXIT ;  /* 0x000000000000794d */ /* 0x000fea0003800000 */
.L_x_16:
[----:B-1----:R1:W2:Y:S02]  /*7160*/  SYNCS.PHASECHK.TRANS64.TRYWAIT P0, [R95+URZ], R0 ;  /* 0x000000005f0075a7 */ /* 0x0022a4000800017f */
[----:B--2---:R-:W-:Y:S05]  /*7170*/  @!P0 NANOSLEEP.SYNCS 0x989680 ;  /* 0x009896800000895d */ /* 0x004fea0003900000 */
[----:B------:R-:W2:Y:S02]  /*7180*/  @!P0 SYNCS.PHASECHK.TRANS64 P0, [R95+URZ], R0 ;  /* 0x000000005f0085a7 */ /* 0x000ea4000800007f */
[----:B--2---:R-:W-:Y:S05]  /*7190*/  @!P0 BRA `(.L_x_16) ;  /* 0xfffffffc00f08947 */ /* 0x004fea000383ffff */
[----:B------:R-:W-:Y:S05]  /*71a0*/  BRA `(.L_x_203) ;  /* 0xffffffa4004c7947 */ /* 0x000fea000383ffff */
.L_x_21:
[----:B--2---:R2:W3:Y:S02]  /*71b0*/  SYNCS.PHASECHK.TRANS64.TRYWAIT P1, [R3+URZ], R0 ;  /* 0x00000000030075a7 */ /* 0x0044e4000802017f */
[----:B---3--:R-:W-:Y:S05]  /*71c0*/  @!P1 NANOSLEEP.SYNCS 0x989680 ;  /* 0x009896800000995d */ /* 0x008fea0003900000 */
[----:B------:R-:W3:Y:S02]  /*71d0*/  @!P1 SYNCS.PHASECHK.TRANS64 P1, [R3+URZ], R0 ;  /* 0x00000000030095a7 */ /* 0x000ee4000802007f */
[----:B---3--:R-:W-:Y:S05]  /*71e0*/  @!P1 BRA `(.L_x_21) ;  /* 0xfffffffc00f09947 */ /* 0x008fea000383ffff */
[----:B------:R-:W-:Y:S05]  /*71f0*/  BRA `(.L_x_20) ;  /* 0xffffffa400b47947 */ /* 0x000fea000383ffff */
.L_x_26:
[----:B--2---:R-:W-:-:S04]  /*7200*/  IMAD.U32 R4, RZ, RZ, UR4 ;  /* 0x00000004ff047e24 */ /* 0x004fc8000f8e00ff */
[----:B------:R2:W3:Y:S03]  /*7210*/  SYNCS.PHASECHK.TRANS64.TRYWAIT P1, [R4+URZ], R3 ;  /* 0x00000003040075a7 */ /* 0x0004e6000802017f */
[----:B---3--:R-:W-:Y:S05]  /*7220*/  @!P1 NANOSLEEP.SYNCS 0x989680 ;  /* 0x009896800000995d */ /* 0x008fea0003900000 */
[----:B------:R-:W3:Y:S02]  /*7230*/  @!P1 SYNCS.PHASECHK.TRANS64 P1, [R4+URZ], R3 ;  /* 0x00000003040095a7 */ /* 0x000ee4000802007f */
[----:B---3--:R-:W-:Y:S05]  /*7240*/  @!P1 BRA `(.L_x_26) ;  /* 0xfffffffc00ec9947 */ /* 0x008fea000383ffff */
[----:B------:R-:W-:Y:S05]  /*7250*/  BRA `(.L_x_25) ;  /* 0xffffffa8002c7947 */ /* 0x000fea000383ffff */
.L_x_32:
[----:B---3--:R3:W4:Y:S02]  /*7260*/  SYNCS.PHASECHK.TRANS64.TRYWAIT P0, [R95+URZ+0x10], R0 ;  /* 0x000010005f0075a7 */ /* 0x008724000800017f */
[----:B----4-:R-:W-:Y:S05]  /*7270*/  @!P0 NANOSLEEP.SYNCS 0x989680 ;  /* 0x009896800000895d */ /* 0x010fea0003900000 */
[----:B------:R-:W4:Y:S02]  /*7280*/  @!P0 SYNCS.PHASECHK.TRANS64 P0, [R95+URZ+0x10], R0 ;  /* 0x000010005f0085a7 */ /* 0x000f24000800007f */
[----:B----4-:R-:W-:Y:S05]  /*7290*/  @!P0 BRA `(.L_x_32) ;  /* 0xfffffffc00f08947 */ /* 0x010fea000383ffff */
[----:B------:R-:W-:Y:S05]  /*72a0*/  BRA `(.L_x_204) ;  /* 0xffffffac00247947 */ /* 0x000fea000383ffff */
.L_x_169:
[----:B------:R-:W-:Y:S01]  /*72b0*/  BSSY B1, `(.L_x_205) ;  /* 0x0000006000017945 */ /* 0x000fe20003800000 */
[----:B------:R-:W-:-:S07]  /*72c0*/  IMAD.MOV.U32 R15, RZ, RZ, -0x1 ;  /* 0xffffffffff0f7424 */ /* 0x000fce00078e00ff */
[----:B-----5:R-:W-:Y:S05]  /*72d0*/  WARPSYNC.COLLECTIVE R15, `(.L_x_206) ;  /* 0x000000000f0c7348 */ /* 0x020fea0003c00000 */
[----:B------:R-:W-:Y:S02]  /*72e0*/  ELECT P6, UR62, PT ;  /* 0x00000000003e782f */ /* 0x000fe400038c0000 */
[----:B------:R-:W-:Y:S01]  /*72f0*/  MOV R14, UR62 ;  /* 0x0000003e000e7c02 */ /* 0x000fe20008000f00 */
[----:B-----5:R-:W-:Y:S10]  /*7300*/  ENDCOLLECTIVE ;  /* 0x000000000000791b */ /* 0x020ff40003800000 */
.L_x_206:
[----:B------:R-:W-:Y:S05]  /*7310*/  BSYNC B1 ;  /* 0x0000000000017941 */ /* 0x000fea0003800000 */
.L_x_205:
[----:B------:R-:W-:Y:S05]  /*7320*/  BRA `(.L_x_207) ;  /* 0xffffffe8000c7947 */ /* 0x000fea000383ffff */
.L_x_172:
[----:B0-----:R0:W1:Y:S02]  /*7330*/  SYNCS.PHASECHK.TRANS64.TRYWAIT P1, [R10+URZ+0x90], R5 ;  /* 0x000090050a0075a7 */ /* 0x001064000802017f */
[----:B-1----:R-:W-:Y:S05]  /*7340*/  @!P1 NANOSLEEP.SYNCS 0x989680 ;  /* 0x009896800000995d */ /* 0x002fea0003900000 */
[----:B------:R-:W1:Y:S02]  /*7350*/  @!P1 SYNCS.PHASECHK.TRANS64 P1, [R10+URZ+0x90], R5 ;  /* 0x000090050a0095a7 */ /* 0x000e64000802007f */
[----:B-1----:R-:W-:Y:S05]  /*7360*/  @!P1 BRA `(.L_x_172) ;  /* 0xfffffffc00f09947 */ /* 0x002fea000383ffff */
[----:B------:R-:W-:Y:S05]  /*7370*/  BRA `(.L_x_208) ;  /* 0xffffffe800407947 */ /* 0x000fea000383ffff */
.L_x_181:
[----:B------:R-:W-:Y:S01]  /*7380*/  BSSY B0, `(.L_x_209) ;  /* 0x0000006000007945 */ /* 0x000fe20003800000 */
[----:B------:R-:W-:-:S07]  /*7390*/  IMAD.MOV.U32 R15, RZ, RZ, -0x1 ;  /* 0xffffffffff0f7424 */ /* 0x000fce00078e00ff */
[----:B-----5:R-:W-:Y:S05]  /*73a0*/  WARPSYNC.COLLECTIVE R15, `(.L_x_210) ;  /* 0x000000000f0c7348 */ /* 0x020fea0003c00000 */
[----:B------:R-:W-:Y:S02]  /*73b0*/  ELECT P6, UR62, PT ;  /* 0x00000000003e782f */ /* 0x000fe400038c0000 */
[----:B------:R-:W-:Y:S01]  /*73c0*/  MOV R14, UR62 ;  /* 0x0000003e000e7c02 */ /* 0x000fe20008000f00 */
[----:B-----5:R-:W-:Y:S10]  /*73d0*/  ENDCOLLECTIVE ;  /* 0x000000000000791b */ /* 0x020ff40003800000 */
.L_x_210:
[----:B------:R-:W-:Y:S05]  /*73e0*/  BSYNC B0 ;  /* 0x0000000000007941 */ /* 0x000fea0003800000 */
.L_x_209:
[----:B------:R-:W-:Y:S05]  /*73f0*/  BRA `(.L_x_211) ;  /* 0xfffffff000ac7947 */ /* 0x000fea000383ffff */
.L_x_185:
[----:B0-----:R0:W1:Y:S02]  /*7400*/  SYNCS.PHASECHK.TRANS64.TRYWAIT P0, [R9+URZ], R4 ;  /* 0x00000004090075a7 */ /* 0x001064000800017f */
[----:B-1----:R-:W-:Y:S05]  /*7410*/  @!P0 NANOSLEEP.SYNCS 0x989680 ;  /* 0x009896800000895d */ /* 0x002fea0003900000 */
[----:B------:R-:W1:Y:S02]  /*7420*/  @!P0 SYNCS.PHASECHK.TRANS64 P0, [R9+URZ], R4 ;  /* 0x00000004090085a7 */ /* 0x000e64000800007f */
[----:B-1----:R-:W-:Y:S05]  /*7430*/  @!P0 BRA `(.L_x_185) ;  /* 0xfffffffc00f08947 */ /* 0x002fea000383ffff */
[----:B------:R-:W-:Y:S05]  /*7440*/  BRA `(.L_x_212) ;  /* 0xfffffff000ec7947 */ /* 0x000fea000383ffff */
.L_x_186:
[----:B0-----:R0:W1:Y:S02]  /*7450*/  SYNCS.PHASECHK.TRANS64.TRYWAIT P0, [R8+URZ], R5 ;  /* 0x00000005080075a7 */ /* 0x001064000800017f */
[----:B-1----:R-:W-:Y:S05]  /*7460*/  @!P0 NANOSLEEP.SYNCS 0x989680 ;  /* 0x009896800000895d */ /* 0x002fea0003900000 */
[----:B------:R-:W1:Y:S02]  /*7470*/  @!P0 SYNCS.PHASECHK.TRANS64 P0, [R8+URZ], R5 ;  /* 0x00000005080085a7 */ /* 0x000e64000800007f */
[----:B-1----:R-:W-:Y:S05]  /*7480*/  @!P0 BRA `(.L_x_186) ;  /* 0xfffffffc00f08947 */ /* 0x002fea000383ffff */
[----:B------:R-:W-:Y:S05]  /*7490*/  BRA `(.L_x_213) ;  /* 0xfffffff000fc7947 */ /* 0x000fea000383ffff */
.L_x_187:
[----:B0-----:R0:W1:Y:S02]  /*74a0*/  SYNCS.PHASECHK.TRANS64.TRYWAIT P0, [R9+URZ], R4 ;  /* 0x00000004090075a7 */ /* 0x001064000800017f */
[----:B-1----:R-:W-:Y:S05]  /*74b0*/  @!P0 NANOSLEEP.SYNCS 0x989680 ;  /* 0x009896800000895d */ /* 0x002fea0003900000 */
[----:B------:R-:W1:Y:S02]  /*74c0*/  @!P0 SYNCS.PHASECHK.TRANS64 P0, [R9+URZ], R4 ;  /* 0x00000004090085a7 */ /* 0x000e64000800007f */
[----:B-1----:R-:W-:Y:S05]  /*74d0*/  @!P0 BRA `(.L_x_187) ;  /* 0xfffffffc00f08947 */ /* 0x002fea000383ffff */
[----:B------:R-:W-:Y:S05]  /*74e0*/  BRA `(.L_x_214) ;  /* 0xfffffff4000c7947 */ /* 0x000fea000383ffff */
.L_x_188:
[----:B0-----:R0:W1:Y:S02]  /*74f0*/  SYNCS.PHASECHK.TRANS64.TRYWAIT P0, [R8+URZ], R5 ;  /* 0x00000005080075a7 */ /* 0x001064000800017f */
[----:B-1----:R-:W-:Y:S05]  /*7500*/  @!P0 NANOSLEEP.SYNCS 0x989680 ;  /* 0x009896800000895d */ /* 0x002fea0003900000 */
[----:B------:R-:W1:Y:S02]  /*7510*/  @!P0 SYNCS.PHASECHK.TRANS64 P0, [R8+URZ], R5 ;  /* 0x00000005080085a7 */ /* 0x000e64000800007f */
[----:B-1----:R-:W-:Y:S05]  /*7520*/  @!P0 BRA `(.L_x_188) ;  /* 0xfffffffc00f08947 */ /* 0x002fea000383ffff */
[----:B------:R-:W-:Y:S05]  /*7530*/  BRA `(.L_x_215) ;  /* 0xfffffff4001c7947 */ /* 0x000fea000383ffff */
.L_x_189:
[----:B0-----:R0:W1:Y:S02]  /*7540*/  SYNCS.PHASECHK.TRANS64.TRYWAIT P0, [R9+URZ], R4 ;  /* 0x00000004090075a7 */ /* 0x001064000800017f */
[----:B-1----:R-:W-:Y:S05]  /*7550*/  @!P0 NANOSLEEP.SYNCS 0x989680 ;  /* 0x009896800000895d */ /* 0x002fea0003900000 */
[----:B------:R-:W1:Y:S02]  /*7560*/  @!P0 SYNCS.PHASECHK.TRANS64 P0, [R9+URZ], R4 ;  /* 0x00000004090085a7 */ /* 0x000e64000800007f */
[----:B-1----:R-:W-:Y:S05]  /*7570*/  @!P0 BRA `(.L_x_189) ;  /* 0xfffffffc00f08947 */ /* 0x002fea000383ffff */
[----:B------:R-:W-:Y:S05]  /*7580*/  BRA `(.L_x_216) ;  /* 0xfffffff4002c7947 */ /* 0x000fea000383ffff */
.L_x_190:
[----:B0-----:R0:W1:Y:S02]  /*7590*/  SYNCS.PHASECHK.TRANS64.TRYWAIT P0, [R8+URZ], R5 ;  /* 0x00000005080075a7 */ /* 0x001064000800017f */
[----:B-1----:R-:W-:Y:S05]  /*75a0*/  @!P0 NANOSLEEP.SYNCS 0x989680 ;  /* 0x009896800000895d */ /* 0x002fea0003900000 */
[----:B------:R-:W1:Y:S02]  /*75b0*/  @!P0 SYNCS.PHASECHK.TRANS64 P0, [R8+URZ], R5 ;  /* 0x00000005080085a7 */ /* 0x000e64000800007f */
[----:B-1----:R-:W-:Y:S05]  /*75c0*/  @!P0 BRA `(.L_x_190) ;  /* 0xfffffffc00f08947 */ /* 0x002fea000383ffff */
[----:B------:R-:W-:Y:S05]  /*75d0*/  BRA `(.L_x_217) ;  /* 0xfffffff4003c7947 */ /* 0x000fea000383ffff */
.L_x_191:
[----:B0-----:R0:W1:Y:S02]  /*75e0*/  SYNCS.PHASECHK.TRANS64.TRYWAIT P0, [R9+URZ], R4 ;  /* 0x00000004090075a7 */ /* 0x001064000800017f */
[----:B-1----:R-:W-:Y:S05]  /*75f0*/  @!P0 NANOSLEEP.SYNCS 0x989680 ;  /* 0x009896800000895d */ /* 0x002fea0003900000 */
[----:B------:R-:W1:Y:S02]  /*7600*/  @!P0 SYNCS.PHASECHK.TRANS64 P0, [R9+URZ], R4 ;  /* 0x00000004090085a7 */ /* 0x000e64000800007f */
[----:B-1----:R-:W-:Y:S05]  /*7610*/  @!P0 BRA `(.L_x_191) ;  /* 0xfffffffc00f08947 */ /* 0x002fea000383ffff */
[----:B------:R-:W-:Y:S05]  /*7620*/  BRA `(.L_x_218) ;  /* 0xfffffff4004c7947 */ /* 0x000fea000383ffff */
.L_x_192:
[----:B0-----:R0:W1:Y:S02]  /*7630*/  SYNCS.PHASECHK.TRANS64.TRYWAIT P0, [R8+URZ], R5 ;  /* 0x00000005080075a7 */ /* 0x001064000800017f */
[----:B-1----:R-:W-:Y:S05]  /*7640*/  @!P0 NANOSLEEP.SYNCS 0x989680 ;  /* 0x009896800000895d */ /* 0x002fea0003900000 */
[----:B------:R-:W1:Y:S02]  /*7650*/  @!P0 SYNCS.PHASECHK.TRANS64 P0, [R8+URZ], R5 ;  /* 0x00000005080085a7 */ /* 0x000e64000800007f */
[----:B-1----:R-:W-:Y:S05]  /*7660*/  @!P0 BRA `(.L_x_192) ;  /* 0xfffffffc00f08947 */ /* 0x002fea000383ffff */
[----:B------:R-:W-:Y:S05]  /*7670*/  BRA `(.L_x_219) ;  /* 0xfffffff4005c7947 */ /* 0x000fea000383ffff */
.L_x_193:
[----:B0-----:R0:W1:Y:S02]  /*7680*/  SYNCS.PHASECHK.TRANS64.TRYWAIT P0, [R9+URZ], R4 ;  /* 0x00000004090075a7 */ /* 0x001064000800017f */
[----:B-1----:R-:W-:Y:S05]  /*7690*/  @!P0 NANOSLEEP.SYNCS 0x989680 ;  /* 0x009896800000895d */ /* 0x002fea0003900000 */
[----:B------:R-:W1:Y:S02]  /*76a0*/  @!P0 SYNCS.PHASECHK.TRANS64 P0, [R9+URZ], R4 ;  /* 0x00000004090085a7 */ /* 0x000e64000800007f */
[----:B-1----:R-:W-:Y:S05]  /*76b0*/  @!P0 BRA `(.L_x_193) ;  /* 0xfffffffc00f08947 */ /* 0x002fea000383ffff */
[----:B------:R-:W-:Y:S05]  /*76c0*/  BRA `(.L_x_220) ;  /* 0xfffffff4006c7947 */ /* 0x000fea000383ffff */
.L_x_194:
[----:B0-----:R0:W1:Y:S02]  /*76d0*/  SYNCS.PHASECHK.TRANS64.TRYWAIT P0, [R8+URZ], R5 ;  /* 0x00000005080075a7 */ /* 0x001064000800017f */
[----:B-1----:R-:W-:Y:S05]  /*76e0*/  @!P0 NANOSLEEP.SYNCS 0x989680 ;  /* 0x009896800000895d */ /* 0x002fea0003900000 */
[----:B------:R-:W1:Y:S02]  /*76f0*/  @!P0 SYNCS.PHASECHK.TRANS64 P0, [R8+URZ], R5 ;  /* 0x00000005080085a7 */ /* 0x000e64000800007f */
[----:B-1----:R-:W-:Y:S05]  /*7700*/  @!P0 BRA `(.L_x_194) ;  /* 0xfffffffc00f08947 */ /* 0x002fea000383ffff */
[----:B------:R-:W-:Y:S05]  /*7710*/  BRA `(.L_x_221) ;  /* 0xfffffff4007c7947 */ /* 0x000fea000383ffff */
.L_x_195:
[----:B0-----:R0:W1:Y:S02]  /*7720*/  SYNCS.PHASECHK.TRANS64.TRYWAIT P0, [R9+URZ], R4 ;  /* 0x00000004090075a7 */ /* 0x001064000800017f */
[----:B-1----:R-:W-:Y:S05]  /*7730*/  @!P0 NANOSLEEP.SYNCS 0x989680 ;  /* 0x009896800000895d */ /* 0x002fea0003900000 */
[----:B------:R-:W1:Y:S02]  /*7740*/  @!P0 SYNCS.PHASECHK.TRANS64 P0, [R9+URZ], R4 ;  /* 0x00000004090085a7 */ /* 0x000e64000800007f */
[----:B-1----:R-:W-:Y:S05]  /*7750*/  @!P0 BRA `(.L_x_195) ;  /* 0xfffffffc00f08947 */ /* 0x002fea000383ffff */
[----:B------:R-:W-:Y:S05]  /*7760*/  BRA `(.L_x_222) ;  /* 0xfffffff4008c7947 */ /* 0x000fea000383ffff */
.L_x_196:
[----:B0-----:R0:W1:Y:S02]  /*7770*/  SYNCS.PHASECHK.TRANS64.TRYWAIT P0, [R8+URZ], R5 ;  /* 0x00000005080075a7 */ /* 0x001064000800017f */
[----:B-1----:R-:W-:Y:S05]  /*7780*/  @!P0 NANOSLEEP.SYNCS 0x989680 ;  /* 0x009896800000895d */ /* 0x002fea0003900000 */
[----:B------:R-:W1:Y:S02]  /*7790*/  @!P0 SYNCS.PHASECHK.TRANS64 P0, [R8+URZ], R5 ;  /* 0x00000005080085a7 */ /* 0x000e64000800007f */
[----:B-1----:R-:W-:Y:S05]  /*77a0*/  @!P0 BRA `(.L_x_196) ;  /* 0xfffffffc00f08947 */ /* 0x002fea000383ffff */
[----:B------:R-:W-:Y:S05]  /*77b0*/  BRA `(.L_x_223) ;  /* 0xfffffff4009c7947 */ /* 0x000fea000383ffff */
.L_x_197:
[----:B0-----:R0:W1:Y:S02]  /*77c0*/  SYNCS.PHASECHK.TRANS64.TRYWAIT P0, [R9+URZ], R4 ;  /* 0x00000004090075a7 */ /* 0x001064000800017f */
[----:B-1----:R-:W-:Y:S05]  /*77d0*/  @!P0 NANOSLEEP.SYNCS 0x989680 ;  /* 0x009896800000895d */ /* 0x002fea0003900000 */
[----:B------:R-:W1:Y:S02]  /*77e0*/  @!P0 SYNCS.PHASECHK.TRANS64 P0, [R9+URZ], R4 ;  /* 0x00000004090085a7 */ /* 0x000e64000800007f */
[----:B-1----:R-:W-:Y:S05]  /*77f0*/  @!P0 BRA `(.L_x_197) ;  /* 0xfffffffc00f08947 */ /* 0x002fea000383ffff */
[----:B------:R-:W-:Y:S05]  /*7800*/  BRA `(.L_x_224) ;  /* 0xfffffff400ac7947 */ /* 0x000fea000383ffff */
.L_x_198:
[----:B0-----:R0:W1:Y:S02]  /*7810*/  SYNCS.PHASECHK.TRANS64.TRYWAIT P0, [R8+URZ], R5 ;  /* 0x00000005080075a7 */ /* 0x001064000800017f */
[----:B-1----:R-:W-:Y:S05]  /*7820*/  @!P0 NANOSLEEP.SYNCS 0x989680 ;  /* 0x009896800000895d */ /* 0x002fea0003900000 */
[----:B------:R-:W1:Y:S02]  /*7830*/  @!P0 SYNCS.PHASECHK.TRANS64 P0, [R8+URZ], R5 ;  /* 0x00000005080085a7 */ /* 0x000e64000800007f */
[----:B-1----:R-:W-:Y:S05]  /*7840*/  @!P0 BRA `(.L_x_198) ;  /* 0xfffffffc00f08947 */ /* 0x002fea000383ffff */
[----:B------:R-:W-:Y:S05]  /*7850*/  BRA `(.L_x_225) ;  /* 0xfffffff400bc7947 */ /* 0x000fea000383ffff */
.L_x_199:
[----:B0-----:R0:W1:Y:S02]  /*7860*/  SYNCS.PHASECHK.TRANS64.TRYWAIT P0, [R9+URZ], R4 ;  /* 0x00000004090075a7 */ /* 0x001064000800017f */
[----:B-1----:R-:W-:Y:S05]  /*7870*/  @!P0 NANOSLEEP.SYNCS 0x989680 ;  /* 0x009896800000895d */ /* 0x002fea0003900000 */
[----:B------:R-:W1:Y:S02]  /*7880*/  @!P0 SYNCS.PHASECHK.TRANS64 P0, [R9+URZ], R4 ;  /* 0x00000004090085a7 */ /* 0x000e64000800007f */
[----:B-1----:R-:W-:Y:S05]  /*7890*/  @!P0 BRA `(.L_x_199) ;  /* 0xfffffffc00f08947 */ /* 0x002fea000383ffff */
[----:B------:R-:W-:Y:S05]  /*78a0*/  BRA `(.L_x_226) ;  /* 0xfffffff400cc7947 */ /* 0x000fea000383ffff */
.L_x_200:
[----:B0-----:R0:W1:Y:S02]  /*78b0*/  SYNCS.PHASECHK.TRANS64.TRYWAIT P0, [R8+URZ], R5 ;  /* 0x00000005080075a7 */ /* 0x001064000800017f */
[----:B-1----:R-:W-:Y:S05]  /*78c0*/  @!P0 NANOSLEEP.SYNCS 0x989680 ;  /* 0x009896800000895d */ /* 0x002fea0003900000 */
[----:B------:R-:W1:Y:S02]  /*78d0*/  @!P0 SYNCS.PHASECHK.TRANS64 P0, [R8+URZ], R5 ;  /* 0x00000005080085a7 */ /* 0x000e64000800007f */
[----:B-1----:R-:W-:Y:S05]  /*78e0*/  @!P0 BRA `(.L_x_200) ;  /* 0xfffffffc00f08947 */ /* 0x002fea000383ffff */
[----:B------:R-:W-:Y:S05]  /*78f0*/  BRA `(.L_x_227) ;  /* 0xfffffff400dc7947 */ /* 0x000fea000383ffff */
.L_x_201:
[----:B-1----:R1:W2:Y:S02]  /*7900*/  SYNCS.PHASECHK.TRANS64.TRYWAIT P0, [R11+URZ], R6 ;  /* 0x000000060b0075a7 */ /* 0x0022a4000800017f */
[----:B--2---:R-:W-:Y:S05]  /*7910*/  @!P0 NANOSLEEP.SYNCS 0x989680 ;  /* 0x009896800000895d */ /* 0x004fea0003900000 */
[----:B------:R-:W2:Y:S02]  /*7920*/  @!P0 SYNCS.PHASECHK.TRANS64 P0, [R11+URZ], R6 ;  /* 0x000000060b0085a7 */ /* 0x000ea4000800007f */
[----:B--2---:R-:W-:Y:S05]  /*7930*/  @!P0 BRA `(.L_x_201) ;  /* 0xfffffffc00f08947 */ /* 0x004fea000383ffff */
[----:B------:R-:W-:Y:S05]  /*7940*/  BRA `(.L_x_228) ;  /* 0xfffffff400e47947 */ /* 0x000fea000383ffff */
.L_x_229:
[----:B------:R-:W-:-:S00]  /*7950*/  BRA `(.L_x_229) ;  /* 0xfffffffc00fc7947 */ /* 0x000fc0000383ffff */
[----:B------:R-:W-:-:S00]  /*7960*/  NOP ;  /* 0x0000000000007918 */ /* 0x000fc00000000000 */
        /* <DEDUP_REMOVED lines=9> */
.L_x_230:


//--------------------- .nv.global.init           --------------------------
	.section	.nv.global.init,"aw",@progbits
.nv.global.init:
	.type		$str$22,@object
	.size		$str$22,($str$23 - $str$22)
$str$22:
        /*0000*/ 	.byte	0x6b, 0x5f, 0x74, 0x69, 0x6c, 0x65, 0x5f, 0x63, 0x6f, 0x75, 0x6e, 0x74, 0x20, 0x3e, 0x3d, 0x20
        /*0010*/ 	.byte	0x31, 0x00
	.type		$str$23,@object
	.size		$str$23,(__unnamed_1 - $str$23)
$str$23:
        /*0012*/ 	.byte	0x2f, 0x74, 0x6d, 0x70, 0x2f, 0x63, 0x75, 0x74, 0x6c, 0x61, 0x73, 0x73, 0x5f, 0x73, 0x77, 0x65
        /*0022*/ 	.byte	0x65, 0x70, 0x5f, 0x73, 0x72, 0x63, 0x2f, 0x69, 0x6e, 0x63, 0x6c, 0x75, 0x64, 0x65, 0x2f, 0x63
        /*0032*/ 	.byte	0x75, 0x74, 0x6c, 0x61, 0x73, 0x73, 0x2f, 0x67, 0x65, 0x6d, 0x6d, 0x2f, 0x63, 0x6f, 0x6c, 0x6c
        /*0042*/ 	.byte	0x65, 0x63, 0x74, 0x69, 0x76, 0x65, 0x2f, 0x73, 0x6d, 0x39, 0x30, 0x5f, 0x6d, 0x6d, 0x61, 0x5f
        /*0052*/ 	.byte	0x74, 0x6d, 0x61, 0x5f, 0x67, 0x6d, 0x6d, 0x61, 0x5f, 0x73, 0x73, 0x5f, 0x77, 0x61, 0x72, 0x70
        /*0062*/ 	.byte	0x73, 0x70, 0x65, 0x63, 0x69, 0x61, 0x6c, 0x69, 0x7a, 0x65, 0x64, 0x2e, 0x68, 0x70, 0x70, 0x00
	.type		__unnamed_1,@object
	.size		__unnamed_1,(.L_0 - __unnamed_1)
__unnamed_1:
        /*0072*/ 	.byte	0x76, 0x6f, 0x69, 0x64, 0x20, 0x63, 0x75, 0x74, 0x6c, 0x61, 0x73, 0x73, 0x3a, 0x3a, 0x67, 0x65
        /* <DEDUP_REMOVED lines=171> */
        /*0b32*/ 	.byte	0x3a, 0x3a, 0x69, 0x64, 0x65, 0x6e, 0x74, 0x69, 0x74, 0x79, 0x5d, 0x00
.L_0:


//--------------------- .nv.shared._ZN7cutlass13device_kernelINS_4gemm6kernel13GemmUniversalIN4cute5tupleIJiiiiEEENS1_10collective13CollectiveMmaINS1_34MainloopSm90TmaGmmaWarpSpecializedILi18ENS5_IJNS4_1CILi1EEESB_SB_EEENS1_32KernelTmaWarpSpecializedPingpongEEENS5_IJNSA_ILi64EEENSA_ILi128EEESF_EEEaNS5_IJlSB_lEEEaSI_NS4_8TiledMMAINS4_8MMA_AtomIJNS4_4SM904GMMA27MMA_64x128x32_S32S8S8_SS_TNEEEENS4_6LayoutISC_NS5_IJNSA_ILi0EEESQ_SQ_EEEEENS5_IJNS4_10UnderscoreEST_ST_EEEEENS4_13SM90_TMA_LOADENS4_14ComposedLayoutINS4_7SwizzleILi2ELi4ELi3EEENS4_18smem_ptr_flag_bitsILi8EEENSP_INS5_IJNSA_ILi8EEESF_EEENS5_IJSF_SB_EEEEEEEvNS4_8identityESW_S16_vS17_EENS_8epilogue10collective6detail29Sm90TmaWarpSpecializedAdapterINS1A_15DefaultEpilogueIaSI_SI_NS19_6thread17LinearCombinationIaLi1EiiLNS1E_9ScaleType4KindE0ELNS_15FloatRoundStyleE2EaEENS1_15EpilogueDefaultEEEEEvvEEEEvNT_6ParamsE --------------------------
	.section	.nv.shared._ZN7cutlass13device_kernelINS_4gemm6kernel13GemmUniversalIN4cute5tupleIJiiiiEEENS1_10collective13CollectiveMmaINS1_34MainloopSm90TmaGmmaWarpSpecializedILi18ENS5_IJNS4_1CILi1EEESB_SB_EEENS1_32KernelTmaWarpSpecializedPingpongEEENS5_IJNSA_ILi64EEENSA_ILi128EEESF_EEEaNS5_IJlSB_lEEEaSI_NS4_8TiledMMAINS4_8MMA_AtomIJNS4_4SM904GMMA27MMA_64x128x32_S32S8S8_SS_TNEEEENS4_6LayoutISC_NS5_IJNSA_ILi0EEESQ_SQ_EEEEENS5_IJNS4_10UnderscoreEST_ST_EEEEENS4_13SM90_TMA_LOADENS4_14ComposedLayoutINS4_7SwizzleILi2ELi4ELi3EEENS4_18smem_ptr_flag_bitsILi8EEENSP_INS5_IJNSA_ILi8EEESF_EEENS5_IJSF_SB_EEEEEEEvNS4_8identityESW_S16_vS17_EENS_8epilogue10collective6detail29Sm90TmaWarpSpecializedAdapterINS1A_15DefaultEpilogueIaSI_SI_NS19_6thread17LinearCombinationIaLi1EiiLNS1E_9ScaleType4KindE0ELNS_15FloatRoundStyleE2EaEENS1_15EpilogueDefaultEEEEEvvEEEEvNT_6ParamsE,"aw",@nobits
	.sectionflags	@""
	.align	16
	.zero		1024


//--------------------- .nv.shared.reserved.0     --------------------------
	.section	.nv.shared.reserved.0,"aw",@nobits
	.weak		__nv_reservedSMEM_offset_0_alias
	.size		__nv_reservedSMEM_offset_0_alias, 0, 0
	.other		__nv_reservedSMEM_offset_0_alias,@"STO_CUDA_RESERVED_SHARED STV_DEFAULT"
__nv_reservedSMEM_offset_0_alias:
	.zero		0


//--------------------- .nv.global                --------------------------
	.section	.nv.global,"aw",@nobits
.nv.global:
	.type		_ZN40_INTERNAL_0adf9b6f_4_k_cu_3a23a857_231644cute1_E,@object
	.size		_ZN40_INTERNAL_0adf9b6f_4_k_cu_3a23a857_231644cute1_E,(_ZN40_INTERNAL_0adf9b6f_4_k_cu_3a23a857_231644cuda3std3__45__cpo6cbeginE - _ZN40_INTERNAL_0adf9b6f_4_k_cu_3a23a857_231644cute1_E)
_ZN40_INTERNAL_0adf9b6f_4_k_cu_3a23a857_231644cute1_E:
	.zero		1
	.type		_ZN40_INTERNAL_0adf9b6f_4_k_cu_3a23a857_231644cuda3std3__45__cpo6cbeginE,@object
	.size		_ZN40_INTERNAL_0adf9b6f_4_k_cu_3a23a857_231644cuda3std3__45__cpo6cbeginE,(_ZN40_INTERNAL_0adf9b6f_4_k_cu_3a23a857_231644cuda3std3__48in_placeE - _ZN40_INTERNAL_0adf9b6f_4_k_cu_3a23a857_231644cuda3std3__45__cpo6cbeginE)
_ZN40_INTERNAL_0adf9b6f_4_k_cu_3a23a857_231644cuda3std3__45__cpo6cbeginE:
	.zero		1
	.type		_ZN40_INTERNAL_0adf9b6f_4_k_cu_3a23a857_231644cuda3std3__48in_placeE,@object
	.size		_ZN40_INTERNAL_0adf9b6f_4_k_cu_3a23a857_231644cuda3std3__48in_placeE,(_ZN40_INTERNAL_0adf9b6f_4_k_cu_3a23a857_231644cuda3std6ranges3__45__cpo9iter_moveE - _ZN40_INTERNAL_0adf9b6f_4_k_cu_3a23a857_231644cuda3std3__48in_placeE)
_ZN40_INTERNAL_0adf9b6f_4_k_cu_3a23a857_231644cuda3std3__48in_placeE:
	.zero		1
	.type		_ZN40_INTERNAL_0adf9b6f_4_k_cu_3a23a857_231644cuda3std6ranges3__45__cpo9iter_moveE,@object
	.size		_ZN40_INTERNAL_0adf9b6f_4_k_cu_3a23a857_231644cuda3std6ranges3__45__cpo9iter_moveE,(_ZN40_INTERNAL_0adf9b6f_4_k_cu_3a23a857_231644cuda3std3__45__cpo5beginE - _ZN40_INTERNAL_0adf9b6f_4_k_cu_3a23a857_231644cuda3std6ranges3__45__cpo9iter_moveE)
_ZN40_INTERNAL_0adf9b6f_4_k_cu_3a23a857_231644cuda3std6ranges3__45__cpo9iter_moveE:
	.zero		1
	.type		_ZN40_INTERNAL_0adf9b6f_4_k_cu_3a23a857_231644cuda3std3__45__cpo5beginE,@object
	.size		_ZN40_INTERNAL_0adf9b6f_4_k_cu_3a23a857_231644cuda3std3__45__cpo5beginE,(_ZN40_INTERNAL_0adf9b6f_4_k_cu_3a23a857_231644cuda3std3__442_GLOBAL__N__0adf9b6f_4_k_cu_3a23a857_231646ignoreE - _ZN40_INTERNAL_0adf9b6f_4_k_cu_3a23a857_231644cuda3std3__45__cpo5beginE)
_ZN40_INTERNAL_0adf9b6f_4_k_cu_3a23a857_231644cuda3std3__45__cpo5beginE:
	.zero		1
	.type		_ZN40_INTERNAL_0adf9b6f_4_k_cu_3a23a857_231644cuda3std3__442_GLOBAL__N__0adf9b6f_4_k_cu_3a23a857_231646ignoreE,@object
	.size		_ZN40_INTERNAL_0adf9b6f_4_k_cu_3a23a857_231644cuda3std3__442_GLOBAL__N__0adf9b6f_4_k_cu_3a23a857_231646ignoreE,(_ZN40_INTERNAL_0adf9b6f_4_k_cu_3a23a857_231644cute7productE - _ZN40_INTERNAL_0adf9b6f_4_k_cu_3a23a857_231644cuda3std3__442_GLOBAL__N__0adf9b6f_4_k_cu_3a23a857_231646ignoreE)
_ZN40_INTERNAL_0adf9b6f_4_k_cu_3a23a857_231644cuda3std3__442_GLOBAL__N__0adf9b6f_4_k_cu_3a23a857_231646ignoreE:
	.zero		1
	.type		_ZN40_INTERNAL_0adf9b6f_4_k_cu_3a23a857_231644cute7productE,@object
	.size		_ZN40_INTERNAL_0adf9b6f_4_k_cu_3a23a857_231644cute7productE,(_ZN40_INTERNAL_0adf9b6f_4_k_cu_3a23a857_231644cuda3std3__45__cpo3endE - _ZN40_INTERNAL_0adf9b6f_4_k_cu_3a23a857_231644cute7productE)
_ZN40_INTERNAL_0adf9b6f_4_k_cu_3a23a857_231644cute7productE:
	.zero		1
	.type		_ZN40_INTERNAL_0adf9b6f_4_k_cu_3a23a857_231644cuda3std3__45__cpo3endE,@object
	.size		_ZN40_INTERNAL_0adf9b6f_4_k_cu_3a23a857_231644cuda3std3__45__cpo3endE,(_ZN40_INTERNAL_0adf9b6f_4_k_cu_3a23a857_231644cuda3std3__419piecewise_constructE - _ZN40_INTERNAL_0adf9b6f_4_k_cu_3a23a857_231644cuda3std3__45__cpo3endE)
_ZN40_INTERNAL_0adf9b6f_4_k_cu_3a23a857_231644cuda3std3__45__cpo3endE:
	.zero		1
	.type		_ZN40_INTERNAL_0adf9b6f_4_k_cu_3a23a857_231644cuda3std3__419piecewise_constructE,@object
	.size		_ZN40_INTERNAL_0adf9b6f_4_k_cu_3a23a857_231644cuda3std3__419piecewise_constructE,(_ZN40_INTERNAL_0adf9b6f_4_k_cu_3a23a857_231644cuda3std3__45__cpo4cendE - _ZN40_INTERNAL_0adf9b6f_4_k_cu_3a23a857_231644cuda3std3__419piecewise_constructE)
_ZN40_INTERNAL_0adf9b6f_4_k_cu_3a23a857_231644cuda3std3__419piecewise_constructE:
	.zero		1
	.type		_ZN40_INTERNAL_0adf9b6f_4_k_cu_3a23a857_231644cuda3std3__45__cpo4cendE,@object
	.size		_ZN40_INTERNAL_0adf9b6f_4_k_cu_3a23a857_231644cuda3std3__45__cpo4cendE,(_ZN40_INTERNAL_0adf9b6f_4_k_cu_3a23a857_231644cuda3std6ranges3__45__cpo4swapE - _ZN40_INTERNAL_0adf9b6f_4_k_cu_3a23a857_231644cuda3std3__45__cpo4cendE)
_ZN40_INTERNAL_0adf9b6f_4_k_cu_3a23a857_231644cuda3std3__45__cpo4cendE:
	.zero		1
	.type		_ZN40_INTERNAL_0adf9b6f_4_k_cu_3a23a857_231644cuda3std6ranges3__45__cpo4swapE,@object
	.size		_ZN40_INTERNAL_0adf9b6f_4_k_cu_3a23a857_231644cuda3std6ranges3__45__cpo4swapE,(.L_8 - _ZN40_INTERNAL_0adf9b6f_4_k_cu_3a23a857_231644cuda3std6ranges3__45__cpo4swapE)
_ZN40_INTERNAL_0adf9b6f_4_k_cu_3a23a857_231644cuda3std6ranges3__45__cpo4swapE:
	.zero		1
.L_8:


//--------------------- .nv.constant0._ZN7cutlass13device_kernelINS_4gemm6kernel13GemmUniversalIN4cute5tupleIJiiiiEEENS1_10collective13CollectiveMmaINS1_34MainloopSm90TmaGmmaWarpSpecializedILi18ENS5_IJNS4_1CILi1EEESB_SB_EEENS1_32KernelTmaWarpSpecializedPingpongEEENS5_IJNSA_ILi64EEENSA_ILi128EEESF_EEEaNS5_IJlSB_lEEEaSI_NS4_8TiledMMAINS4_8MMA_AtomIJNS4_4SM904GMMA27MMA_64x128x32_S32S8S8_SS_TNEEEENS4_6LayoutISC_NS5_IJNSA_ILi0EEESQ_SQ_EEEEENS5_IJNS4_10UnderscoreEST_ST_EEEEENS4_13SM90_TMA_LOADENS4_14ComposedLayoutINS4_7SwizzleILi2ELi4ELi3EEENS4_18smem_ptr_flag_bitsILi8EEENSP_INS5_IJNSA_ILi8EEESF_EEENS5_IJSF_SB_EEEEEEEvNS4_8identityESW_S16_vS17_EENS_8epilogue10collective6detail29Sm90TmaWarpSpecializedAdapterINS1A_15DefaultEpilogueIaSI_SI_NS19_6thread17LinearCombinationIaLi1EiiLNS1E_9ScaleType4KindE0ELNS_15FloatRoundStyleE2EaEENS1_15EpilogueDefaultEEEEEvvEEEEvNT_6ParamsE --------------------------
	.section	.nv.constant0._ZN7cutlass13device_kernelINS_4gemm6kernel13GemmUniversalIN4cute5tupleIJiiiiEEENS1_10collective13CollectiveMmaINS1_34MainloopSm90TmaGmmaWarpSpecializedILi18ENS5_IJNS4_1CILi1EEESB_SB_EEENS1_32KernelTmaWarpSpecializedPingpongEEENS5_IJNSA_ILi64EEENSA_ILi128EEESF_EEEaNS5_IJlSB_lEEEaSI_NS4_8TiledMMAINS4_8MMA_AtomIJNS4_4SM904GMMA27MMA_64x128x32_S32S8S8_SS_TNEEEENS4_6LayoutISC_NS5_IJNSA_ILi0EEESQ_SQ_EEEEENS5_IJNS4_10UnderscoreEST_ST_EEEEENS4_13SM90_TMA_LOADENS4_14ComposedLayoutINS4_7SwizzleILi2ELi4ELi3EEENS4_18smem_ptr_flag_bitsILi8EEENSP_INS5_IJNSA_ILi8EEESF_EEENS5_IJSF_SB_EEEEEEEvNS4_8identityESW_S16_vS17_EENS_8epilogue10collective6detail29Sm90TmaWarpSpecializedAdapterINS1A_15DefaultEpilogueIaSI_SI_NS19_6thread17LinearCombinationIaLi1EiiLNS1E_9ScaleType4KindE0ELNS_15FloatRoundStyleE2EaEENS1_15EpilogueDefaultEEEEEvvEEEEvNT_6ParamsE,"a",@progbits
	.sectionflags	@""
	.align	4
.nv.constant0._ZN7cutlass13device_kernelINS_4gemm6kernel13GemmUniversalIN4cute5tupleIJiiiiEEENS1_10collective13CollectiveMmaINS1_34MainloopSm90TmaGmmaWarpSpecializedILi18ENS5_IJNS4_1CILi1EEESB_SB_EEENS1_32KernelTmaWarpSpecializedPingpongEEENS5_IJNSA_ILi64EEENSA_ILi128EEESF_EEEaNS5_IJlSB_lEEEaSI_NS4_8TiledMMAINS4_8MMA_AtomIJNS4_4SM904GMMA27MMA_64x128x32_S32S8S8_SS_TNEEEENS4_6LayoutISC_NS5_IJNSA_ILi0EEESQ_SQ_EEEEENS5_IJNS4_10UnderscoreEST_ST_EEEEENS4_13SM90_TMA_LOADENS4_14ComposedLayoutINS4_7SwizzleILi2ELi4ELi3EEENS4_18smem_ptr_flag_bitsILi8EEENSP_INS5_IJNSA_ILi8EEESF_EEENS5_IJSF_SB_EEEEEEEvNS4_8identityESW_S16_vS17_EENS_8epilogue10collective6detail29Sm90TmaWarpSpecializedAdapterINS1A_15DefaultEpilogueIaSI_SI_NS19_6thread17LinearCombinationIaLi1EiiLNS1E_9ScaleType4KindE0ELNS_15FloatRoundStyleE2EaEENS1_15EpilogueDefaultEEEEEvvEEEEvNT_6ParamsE:
	.zero		1664


//--------------------- SYMBOLS --------------------------

	.type		.nv.reservedSmem.offset0,@object
	.size		.nv.reservedSmem.offset0,0x4
	.type		__assertfail,@function
